	.target	sm_90a

	.elftype	@"ET_EXEC"


//--------------------- .note.nv.tkinfo           --------------------------
	.section	.note.nv.tkinfo,"",@"SHT_NOTE"
	.sectionflags	@"SHF_NOTE_NV_TKINFO"
	.tkinfo
        /*0018*/ 	.word	0x00000002
        /*0030*/ 	.string	""
        /*0030*/ 	.string	"ptxas"
        /*0030*/ 	.string	"Cuda compilation tools, release 13.0, V13.0.88"
        /*0030*/ 	.string	"Build cuda_13.0.r13.0/compiler.36424714_0"
        /*0030*/ 	.string	"-arch sm_90a -m 64 "



//--------------------- .note.nv.cuinfo           --------------------------
	.section	.note.nv.cuinfo,"",@"SHT_NOTE"
	.sectionflags	@"SHF_NOTE_NV_CUINFO"
        /*0018*/ 	.short	0x0002
        /*001a*/ 	.short	0x005a
        /*001c*/ 	.short	0x0082
	.zero		2


//--------------------- .nv.info                  --------------------------
	.section	.nv.info,"",@"SHT_CUDA_INFO"
	.align	4


	//----- nvinfo : EIATTR_REGCOUNT
	.align		4
        /*0000*/ 	.byte	0x04, 0x2f
        /*0002*/ 	.short	(.L_15 - .L_14)
	.align		4
.L_14:
        /*0004*/ 	.word	index@(_ZN7cutlass13device_kernelINS_4gemm6kernel13GemmUniversalIN4cute5tupleIJiiiiEEENS1_10collective13CollectiveMmaINS1_34MainloopSm90TmaGmmaWarpSpecializedILi11ENS5_IJNS4_1CILi1EEESB_SB_EEENS1_35KernelTmaWarpSpecializedCooperativeEEENS5_IJNSA_ILi128EEENSA_ILi192EEENSA_ILi32EEEEEENS_6half_tENS5_IJlSB_lEEESJ_SK_NS4_8TiledMMAINS4_8MMA_AtomIJNS4_4SM904GMMA26MMA_64x192x16_F32F16F16_SSILNSO_5MajorE0ELSQ_0ELNSO_7ScaleInE1ELSR_1EEEEEENS4_6LayoutINS5_IJNSA_ILi2EEESB_SB_EEENS5_IJSB_NSA_ILi0EEESX_EEEEENS5_IJNS4_10UnderscoreES10_S10_EEEEENS4_13SM90_TMA_LOADENS4_14ComposedLayoutINS4_7SwizzleILi2ELi4ELi3EEENS4_18smem_ptr_flag_bitsILi16EEENSU_INS5_IJNSA_ILi8EEESH_EEENS5_IJSH_SB_EEEEEEEvNS4_8identityES13_S1D_vS1E_EENS_8epilogue10collective6detail29Sm90TmaWarpSpecializedAdapterINS1H_15DefaultEpilogueISJ_SK_SK_NS1G_6thread17LinearCombinationISJ_Li1EffLNS1L_9ScaleType4KindE0ELNS_15FloatRoundStyleE2ESJ_EENS1_15EpilogueDefaultEEEEEvvEEEEvNT_6ParamsE)
        /*0008*/ 	.word	0x000000a8


	//----- nvinfo : EIATTR_FRAME_SIZE
	.align		4
.L_15:
        /*000c*/ 	.byte	0x04, 0x11
        /*000e*/ 	.short	(.L_17 - .L_16)
	.align		4
.L_16:
        /*0010*/ 	.word	index@(_ZN7cutlass13device_kernelINS_4gemm6kernel13GemmUniversalIN4cute5tupleIJiiiiEEENS1_10collective13CollectiveMmaINS1_34MainloopSm90TmaGmmaWarpSpecializedILi11ENS5_IJNS4_1CILi1EEESB_SB_EEENS1_35KernelTmaWarpSpecializedCooperativeEEENS5_IJNSA_ILi128EEENSA_ILi192EEENSA_ILi32EEEEEENS_6half_tENS5_IJlSB_lEEESJ_SK_NS4_8TiledMMAINS4_8MMA_AtomIJNS4_4SM904GMMA26MMA_64x192x16_F32F16F16_SSILNSO_5MajorE0ELSQ_0ELNSO_7ScaleInE1ELSR_1EEEEEENS4_6LayoutINS5_IJNSA_ILi2EEESB_SB_EEENS5_IJSB_NSA_ILi0EEESX_EEEEENS5_IJNS4_10UnderscoreES10_S10_EEEEENS4_13SM90_TMA_LOADENS4_14ComposedLayoutINS4_7SwizzleILi2ELi4ELi3EEENS4_18smem_ptr_flag_bitsILi16EEENSU_INS5_IJNSA_ILi8EEESH_EEENS5_IJSH_SB_EEEEEEEvNS4_8identityES13_S1D_vS1E_EENS_8epilogue10collective6detail29Sm90TmaWarpSpecializedAdapterINS1H_15DefaultEpilogueISJ_SK_SK_NS1G_6thread17LinearCombinationISJ_Li1EffLNS1L_9ScaleType4KindE0ELNS_15FloatRoundStyleE2ESJ_EENS1_15EpilogueDefaultEEEEEvvEEEEvNT_6ParamsE)
        /*0014*/ 	.word	0x00000000


	//----- nvinfo : EIATTR_MIN_STACK_SIZE
	.align		4
.L_17:
        /*0018*/ 	.byte	0x04, 0x12
        /*001a*/ 	.short	(.L_19 - .L_18)
	.align		4
.L_18:
        /*001c*/ 	.word	index@(_ZN7cutlass13device_kernelINS_4gemm6kernel13GemmUniversalIN4cute5tupleIJiiiiEEENS1_10collective13CollectiveMmaINS1_34MainloopSm90TmaGmmaWarpSpecializedILi11ENS5_IJNS4_1CILi1EEESB_SB_EEENS1_35KernelTmaWarpSpecializedCooperativeEEENS5_IJNSA_ILi128EEENSA_ILi192EEENSA_ILi32EEEEEENS_6half_tENS5_IJlSB_lEEESJ_SK_NS4_8TiledMMAINS4_8MMA_AtomIJNS4_4SM904GMMA26MMA_64x192x16_F32F16F16_SSILNSO_5MajorE0ELSQ_0ELNSO_7ScaleInE1ELSR_1EEEEEENS4_6LayoutINS5_IJNSA_ILi2EEESB_SB_EEENS5_IJSB_NSA_ILi0EEESX_EEEEENS5_IJNS4_10UnderscoreES10_S10_EEEEENS4_13SM90_TMA_LOADENS4_14ComposedLayoutINS4_7SwizzleILi2ELi4ELi3EEENS4_18smem_ptr_flag_bitsILi16EEENSU_INS5_IJNSA_ILi8EEESH_EEENS5_IJSH_SB_EEEEEEEvNS4_8identityES13_S1D_vS1E_EENS_8epilogue10collective6detail29Sm90TmaWarpSpecializedAdapterINS1H_15DefaultEpilogueISJ_SK_SK_NS1G_6thread17LinearCombinationISJ_Li1EffLNS1L_9ScaleType4KindE0ELNS_15FloatRoundStyleE2ESJ_EENS1_15EpilogueDefaultEEEEEvvEEEEvNT_6ParamsE)
        /*0020*/ 	.word	0x00000000
.L_19:


//--------------------- .nv.compat                --------------------------
	.section	.nv.compat,"",@"SHT_CUDA_COMPAT_INFO"
	.align	4
        /*0000*/ 	.byte	0x02, 0x09, 0x01, 0x00, 0x02, 0x02, 0x04, 0x00, 0x02, 0x05, 0x05, 0x00, 0x03, 0x07, 0x01, 0x01
        /*0010*/ 	.byte	0x02, 0x03, 0x01, 0x00, 0x02, 0x06, 0x01, 0x00, 0x04, 0x0b, 0x08, 0x00, 0x00, 0x00, 0x00, 0x00
        /*0020*/ 	.byte	0x00, 0x00, 0x00, 0x00


//--------------------- .nv.info._ZN7cutlass13device_kernelINS_4gemm6kernel13GemmUniversalIN4cute5tupleIJiiiiEEENS1_10collective13CollectiveMmaINS1_34MainloopSm90TmaGmmaWarpSpecializedILi11ENS5_IJNS4_1CILi1EEESB_SB_EEENS1_35KernelTmaWarpSpecializedCooperativeEEENS5_IJNSA_ILi128EEENSA_ILi192EEENSA_ILi32EEEEEENS_6half_tENS5_IJlSB_lEEESJ_SK_NS4_8TiledMMAINS4_8MMA_AtomIJNS4_4SM904GMMA26MMA_64x192x16_F32F16F16_SSILNSO_5MajorE0ELSQ_0ELNSO_7ScaleInE1ELSR_1EEEEEENS4_6LayoutINS5_IJNSA_ILi2EEESB_SB_EEENS5_IJSB_NSA_ILi0EEESX_EEEEENS5_IJNS4_10UnderscoreES10_S10_EEEEENS4_13SM90_TMA_LOADENS4_14ComposedLayoutINS4_7SwizzleILi2ELi4ELi3EEENS4_18smem_ptr_flag_bitsILi16EEENSU_INS5_IJNSA_ILi8EEESH_EEENS5_IJSH_SB_EEEEEEEvNS4_8identityES13_S1D_vS1E_EENS_8epilogue10collective6detail29Sm90TmaWarpSpecializedAdapterINS1H_15DefaultEpilogueISJ_SK_SK_NS1G_6thread17LinearCombinationISJ_Li1EffLNS1L_9ScaleType4KindE0ELNS_15FloatRoundStyleE2ESJ_EENS1_15EpilogueDefaultEEEEEvvEEEEvNT_6ParamsE --------------------------
	.section	.nv.info._ZN7cutlass13device_kernelINS_4gemm6kernel13GemmUniversalIN4cute5tupleIJiiiiEEENS1_10collective13CollectiveMmaINS1_34MainloopSm90TmaGmmaWarpSpecializedILi11ENS5_IJNS4_1CILi1EEESB_SB_EEENS1_35KernelTmaWarpSpecializedCooperativeEEENS5_IJNSA_ILi128EEENSA_ILi192EEENSA_ILi32EEEEEENS_6half_tENS5_IJlSB_lEEESJ_SK_NS4_8TiledMMAINS4_8MMA_AtomIJNS4_4SM904GMMA26MMA_64x192x16_F32F16F16_SSILNSO_5MajorE0ELSQ_0ELNSO_7ScaleInE1ELSR_1EEEEEENS4_6LayoutINS5_IJNSA_ILi2EEESB_SB_EEENS5_IJSB_NSA_ILi0EEESX_EEEEENS5_IJNS4_10UnderscoreES10_S10_EEEEENS4_13SM90_TMA_LOADENS4_14ComposedLayoutINS4_7SwizzleILi2ELi4ELi3EEENS4_18smem_ptr_flag_bitsILi16EEENSU_INS5_IJNSA_ILi8EEESH_EEENS5_IJSH_SB_EEEEEEEvNS4_8identityES13_S1D_vS1E_EENS_8epilogue10collective6detail29Sm90TmaWarpSpecializedAdapterINS1H_15DefaultEpilogueISJ_SK_SK_NS1G_6thread17LinearCombinationISJ_Li1EffLNS1L_9ScaleType4KindE0ELNS_15FloatRoundStyleE2ESJ_EENS1_15EpilogueDefaultEEEEEvvEEEEvNT_6ParamsE,"",@"SHT_CUDA_INFO"
	.sectionflags	@""
	.align	4


	//----- nvinfo : EIATTR_CUDA_API_VERSION
	.align		4
        /*0000*/ 	.byte	0x04, 0x37
        /*0002*/ 	.short	(.L_21 - .L_20)
.L_20:
        /*0004*/ 	.word	0x00000082


	//----- nvinfo : EIATTR_KPARAM_INFO
	.align		4
.L_21:
        /*0008*/ 	.byte	0x04, 0x17
        /*000a*/ 	.short	(.L_23 - .L_22)
.L_22:
        /*000c*/ 	.word	0x00000000
        /*0010*/ 	.short	0x0000
        /*0012*/ 	.short	0x0070
        /*0014*/ 	.byte	0x00, 0xf0, 0x01, 0x10


	//----- nvinfo : EIATTR_SPARSE_MMA_MASK
	.align		4
.L_23:
        /*0018*/ 	.byte	0x03, 0x50
        /*001a*/ 	.short	0x0000


	//----- nvinfo : EIATTR_MAXREG_COUNT
	.align		4
        /*001c*/ 	.byte	0x03, 0x1b
        /*001e*/ 	.short	0x00a8


	//----- nvinfo : EIATTR_NUM_BARRIERS
	.align		4
        /*0020*/ 	.byte	0x02, 0x4c
        /*0022*/ 	.byte	0x01
	.zero		1


	//----- nvinfo : EIATTR_EXTERNS
	.align		4
        /*0024*/ 	.byte	0x04, 0x0f
        /*0026*/ 	.short	(.L_25 - .L_24)


	//   ....[0]....
	.align		4
.L_24:
        /*0028*/ 	.word	index@(__assertfail)


	//----- nvinfo : EIATTR_MERCURY_ISA_VERSION
	.align		4
.L_25:
        /*002c*/ 	.byte	0x03, 0x5f
        /*002e*/ 	.short	0x0101


	//----- nvinfo : EIATTR_INT_WARP_WIDE_INSTR_OFFSETS
	.align		4
        /*0030*/ 	.byte	0x04, 0x31
        /*0032*/ 	.short	(.L_27 - .L_26)


	//   ....[0]....
.L_26:
        /*0034*/ 	.word	0x00000500


	//   ....[1]....
        /*0038*/ 	.word	0x00000510


	//   ....[2]....
        /*003c*/ 	.word	0x000005d0


	//----- nvinfo : EIATTR_COOP_GROUP_MASK_REGIDS
	.align		4
.L_27:
        /*0040*/ 	.byte	0x04, 0x29
        /*0042*/ 	.short	(.L_29 - .L_28)


	//   ....[0]....
.L_28:
        /*0044*/ 	.word	0xffffffff


	//   ....[1]....
        /*0048*/ 	.word	0xffffffff


	//   ....[2]....
        /*004c*/ 	.word	0xffffffff


	//   ....[3]....
        /*0050*/ 	.word	0xffffffff


	//   ....[4]....
        /*0054*/ 	.word	0xffffffff


	//----- nvinfo : EIATTR_COOP_GROUP_INSTR_OFFSETS
	.align		4
.L_29:
        /*0058*/ 	.byte	0x04, 0x28
        /*005a*/ 	.short	(.L_31 - .L_30)


	//   ....[0]....
.L_30:
        /*005c*/ 	.word	0x00000060


	//   ....[1]....
        /*0060*/ 	.word	0x00000070


	//   ....[2]....
        /*0064*/ 	.word	0x00000130


	//   ....[3]....
        /*0068*/ 	.word	0x000003d0


	//   ....[4]....
        /*006c*/ 	.word	0x000012c0


	//----- nvinfo : EIATTR_REG_RECONFIG
	.align		4
.L_31:
        /*0070*/ 	.byte	0x01, 0x54
	.zero		2


	//----- nvinfo : EIATTR_SYSCALL_OFFSETS
	.align		4
        /*0074*/ 	.byte	0x04, 0x46
        /*0076*/ 	.short	(.L_33 - .L_32)


	//   ....[0]....
.L_32:
        /*0078*/ 	.word	0x000014b0


	//----- nvinfo : EIATTR_MBARRIER_INSTR_OFFSETS
	.align		4
.L_33:
        /*007c*/ 	.byte	0x04, 0x39
        /*007e*/ 	.short	(.L_35 - .L_34)


	//   ....[0]....
.L_34:
        /*0080*/ 	.word	0x00000250
        /*0084*/ 	.word	0x000000ff
        /*0088*/ 	.word	0x00000000
        /*008c*/ 	.short	0x0100
        /*008e*/ 	.byte	0x08
	.zero		1


	//   ....[1]....
        /*0090*/ 	.word	0x00000260
        /*0094*/ 	.word	0x000000ff
        /*0098*/ 	.word	0x00000058
        /*009c*/ 	.short	0x0100
        /*009e*/ 	.byte	0x08
	.zero		1


	//   ....[2]....
        /*00a0*/ 	.word	0x00000270
        /*00a4*/ 	.word	0x000000ff
        /*00a8*/ 	.word	0x00000008
        /*00ac*/ 	.short	0x0100
        /*00ae*/ 	.byte	0x08
	.zero		1


	//   ....[3]....
        /*00b0*/ 	.word	0x00000280
        /*00b4*/ 	.word	0x000000ff
        /*00b8*/ 	.word	0x00000060
        /*00bc*/ 	.short	0x0100
        /*00be*/ 	.byte	0x08
	.zero		1


	//   ....[4]....
        /*00c0*/ 	.word	0x00000290
        /*00c4*/ 	.word	0x000000ff
        /*00c8*/ 	.word	0x00000010
        /*00cc*/ 	.short	0x0100
        /*00ce*/ 	.byte	0x08
	.zero		1


	//   ....[5]....
        /*00d0*/ 	.word	0x000002a0
        /*00d4*/ 	.word	0x000000ff
        /*00d8*/ 	.word	0x00000068
        /*00dc*/ 	.short	0x0100
        /*00de*/ 	.byte	0x08
	.zero		1


	//   ....[6]....
        /*00e0*/ 	.word	0x000002b0
        /*00e4*/ 	.word	0x000000ff
        /*00e8*/ 	.word	0x00000018
        /*00ec*/ 	.short	0x0100
        /*00ee*/ 	.byte	0x08
	.zero		1


	//   ....[7]....
        /*00f0*/ 	.word	0x000002c0
        /*00f4*/ 	.word	0x000000ff
        /*00f8*/ 	.word	0x00000070
        /*00fc*/ 	.short	0x0100
        /*00fe*/ 	.byte	0x08
	.zero		1


	//   ....[8]....
        /*0100*/ 	.word	0x000002d0
        /*0104*/ 	.word	0x000000ff
        /*0108*/ 	.word	0x00000020
        /*010c*/ 	.short	0x0100
        /*010e*/ 	.byte	0x08
	.zero		1


	//   ....[9]....
        /*0110*/ 	.word	0x000002e0
        /*0114*/ 	.word	0x000000ff
        /*0118*/ 	.word	0x00000078
        /*011c*/ 	.short	0x0100
        /*011e*/ 	.byte	0x08
	.zero		1


	//   ....[10]....
        /*0120*/ 	.word	0x000002f0
        /*0124*/ 	.word	0x000000ff
        /*0128*/ 	.word	0x00000028
        /*012c*/ 	.short	0x0100
        /*012e*/ 	.byte	0x08
	.zero		1


	//   ....[11]....
        /*0130*/ 	.word	0x00000300
        /*0134*/ 	.word	0x000000ff
        /*0138*/ 	.word	0x00000080
        /*013c*/ 	.short	0x0100
        /*013e*/ 	.byte	0x08
	.zero		1


	//   ....[12]....
        /*0140*/ 	.word	0x00000310
        /*0144*/ 	.word	0x000000ff
        /*0148*/ 	.word	0x00000030
        /*014c*/ 	.short	0x0100
        /*014e*/ 	.byte	0x08
	.zero		1


	//   ....[13]....
        /*0150*/ 	.word	0x00000320
        /*0154*/ 	.word	0x000000ff
        /*0158*/ 	.word	0x00000088
        /*015c*/ 	.short	0x0100
        /*015e*/ 	.byte	0x08
	.zero		1


	//   ....[14]....
        /*0160*/ 	.word	0x00000330
        /*0164*/ 	.word	0x000000ff
        /*0168*/ 	.word	0x00000038
        /*016c*/ 	.short	0x0100
        /*016e*/ 	.byte	0x08
	.zero		1


	//   ....[15]....
        /*0170*/ 	.word	0x00000340
        /*0174*/ 	.word	0x000000ff
        /*0178*/ 	.word	0x00000090
        /*017c*/ 	.short	0x0100
        /*017e*/ 	.byte	0x08
	.zero		1


	//   ....[16]....
        /*0180*/ 	.word	0x00000350
        /*0184*/ 	.word	0x000000ff
        /*0188*/ 	.word	0x00000040
        /*018c*/ 	.short	0x0100
        /*018e*/ 	.byte	0x08
	.zero		1


	//   ....[17]....
        /*0190*/ 	.word	0x00000360
        /*0194*/ 	.word	0x000000ff
        /*0198*/ 	.word	0x00000098
        /*019c*/ 	.short	0x0100
        /*019e*/ 	.byte	0x08
	.zero		1


	//   ....[18]....
        /*01a0*/ 	.word	0x00000370
        /*01a4*/ 	.word	0x000000ff
        /*01a8*/ 	.word	0x00000048
        /*01ac*/ 	.short	0x0100
        /*01ae*/ 	.byte	0x08
	.zero		1


	//   ....[19]....
        /*01b0*/ 	.word	0x00000380
        /*01b4*/ 	.word	0x000000ff
        /*01b8*/ 	.word	0x000000a0
        /*01bc*/ 	.short	0x0100
        /*01be*/ 	.byte	0x08
	.zero		1


	//   ....[20]....
        /*01c0*/ 	.word	0x00000390
        /*01c4*/ 	.word	0x000000ff
        /*01c8*/ 	.word	0x00000050
        /*01cc*/ 	.short	0x0100
        /*01ce*/ 	.byte	0x08
	.zero		1


	//   ....[21]....
        /*01d0*/ 	.word	0x000003a0
        /*01d4*/ 	.word	0x000000ff
        /*01d8*/ 	.word	0x000000a8
        /*01dc*/ 	.short	0x0100
        /*01de*/ 	.byte	0x08
	.zero		1


	//   ....[22]....
        /*01e0*/ 	.word	0x00000650
        /*01e4*/ 	.word	0x000000ff
        /*01e8*/ 	.word	0x000000c0
        /*01ec*/ 	.short	0x0100
        /*01ee*/ 	.byte	0x08
	.zero		1


	//   ....[23]....
        /*01f0*/ 	.word	0x000006d0
        /*01f4*/ 	.word	0x000000ff
        /*01f8*/ 	.word	0x000000c8
        /*01fc*/ 	.short	0x0100
        /*01fe*/ 	.byte	0x08
	.zero		1


	//   ....[24]....
        /*0200*/ 	.word	0x00001530
        /*0204*/ 	.word	0x00000003
        /*0208*/ 	.word	0x00000000
        /*020c*/ 	.short	0x010a
        /*020e*/ 	.byte	0x3f
	.zero		1


	//   ....[25]....
        /*0210*/ 	.word	0x00001590
        /*0214*/ 	.word	0x00000003
        /*0218*/ 	.word	0x00000000
        /*021c*/ 	.short	0x010a
        /*021e*/ 	.byte	0x3f
	.zero		1


	//   ....[26]....
        /*0220*/ 	.word	0x000017e0
        /*0224*/ 	.word	0x000000ff
        /*0228*/ 	.word	0x00000000
        /*022c*/ 	.short	0x010a
        /*022e*/ 	.byte	0x04
	.zero		1


	//   ....[27]....
        /*0230*/ 	.word	0x00001820
        /*0234*/ 	.word	0x000000ff
        /*0238*/ 	.word	0x00000000
        /*023c*/ 	.short	0x010a
        /*023e*/ 	.byte	0x04
	.zero		1


	//   ....[28]....
        /*0240*/ 	.word	0x00001980
        /*0244*/ 	.word	0x000000ff
        /*0248*/ 	.word	0x00000000
        /*024c*/ 	.short	0x0101
        /*024e*/ 	.byte	0x04
	.zero		1


	//   ....[29]....
        /*0250*/ 	.word	0x00001b60
        /*0254*/ 	.word	0x000000ff
        /*0258*/ 	.word	0x00000000
        /*025c*/ 	.short	0x0101
        /*025e*/ 	.byte	0x06
	.zero		1


	//   ....[30]....
        /*0260*/ 	.word	0x000089f0
        /*0264*/ 	.word	0x0000000e
        /*0268*/ 	.word	0x00000058
        /*026c*/ 	.short	0x010a
        /*026e*/ 	.byte	0x3f
	.zero		1


	//   ....[31]....
        /*0270*/ 	.word	0x00008d80
        /*0274*/ 	.word	0x00000006
        /*0278*/ 	.word	0x000000c8
        /*027c*/ 	.short	0x0101
        /*027e*/ 	.byte	0x3f
	.zero		1


	//   ....[32]....
        /*0280*/ 	.word	0x000094a0
        /*0284*/ 	.word	0x00000007
        /*0288*/ 	.word	0x00000000
        /*028c*/ 	.short	0x010a
        /*028e*/ 	.byte	0x3f
	.zero		1


	//   ....[33]....
        /*0290*/ 	.word	0x00009520
        /*0294*/ 	.word	0x00000009
        /*0298*/ 	.word	0x00000000
        /*029c*/ 	.short	0x010a
        /*029e*/ 	.byte	0x3f
	.zero		1


	//   ....[34]....
        /*02a0*/ 	.word	0x000095b0
        /*02a4*/ 	.word	0x00000006
        /*02a8*/ 	.word	0x00000000
        /*02ac*/ 	.short	0x010a
        /*02ae*/ 	.byte	0x3f
	.zero		1


	//   ....[35]....
        /*02b0*/ 	.word	0x00009640
        /*02b4*/ 	.word	0x00000009
        /*02b8*/ 	.word	0x00000000
        /*02bc*/ 	.short	0x010a
        /*02be*/ 	.byte	0x3f
	.zero		1


	//   ....[36]....
        /*02c0*/ 	.word	0x000096d0
        /*02c4*/ 	.word	0x00000006
        /*02c8*/ 	.word	0x00000000
        /*02cc*/ 	.short	0x010a
        /*02ce*/ 	.byte	0x3f
	.zero		1


	//   ....[37]....
        /*02d0*/ 	.word	0x00009760
        /*02d4*/ 	.word	0x00000009
        /*02d8*/ 	.word	0x00000000
        /*02dc*/ 	.short	0x010a
        /*02de*/ 	.byte	0x3f
	.zero		1


	//   ....[38]....
        /*02e0*/ 	.word	0x000097f0
        /*02e4*/ 	.word	0x00000006
        /*02e8*/ 	.word	0x00000000
        /*02ec*/ 	.short	0x010a
        /*02ee*/ 	.byte	0x3f
	.zero		1


	//   ....[39]....
        /*02f0*/ 	.word	0x00009880
        /*02f4*/ 	.word	0x00000009
        /*02f8*/ 	.word	0x00000000
        /*02fc*/ 	.short	0x010a
        /*02fe*/ 	.byte	0x3f
	.zero		1


	//   ....[40]....
        /*0300*/ 	.word	0x00009910
        /*0304*/ 	.word	0x00000006
        /*0308*/ 	.word	0x00000000
        /*030c*/ 	.short	0x010a
        /*030e*/ 	.byte	0x3f
	.zero		1


	//   ....[41]....
        /*0310*/ 	.word	0x000099a0
        /*0314*/ 	.word	0x00000009
        /*0318*/ 	.word	0x00000000
        /*031c*/ 	.short	0x010a
        /*031e*/ 	.byte	0x3f
	.zero		1


	//   ....[42]....
        /*0320*/ 	.word	0x00009a30
        /*0324*/ 	.word	0x00000003
        /*0328*/ 	.word	0x00000000
        /*032c*/ 	.short	0x010a
        /*032e*/ 	.byte	0x3f
	.zero		1


	//   ....[43]....
        /*0330*/ 	.word	0x00009a90
        /*0334*/ 	.word	0x00000003
        /*0338*/ 	.word	0x00000000
        /*033c*/ 	.short	0x010a
        /*033e*/ 	.byte	0x3f
	.zero		1


	//   ....[44]....
        /*0340*/ 	.word	0x00009af0
        /*0344*/ 	.word	0x00000004
        /*0348*/ 	.word	0x00000000
        /*034c*/ 	.short	0x010a
        /*034e*/ 	.byte	0x3f
	.zero		1


	//   ....[45]....
        /*0350*/ 	.word	0x00009bc0
        /*0354*/ 	.word	0x0000000e
        /*0358*/ 	.word	0x00000058
        /*035c*/ 	.short	0x010a
        /*035e*/ 	.byte	0x3f
	.zero		1


	//   ....[46]....
        /*0360*/ 	.word	0x00009c90
        /*0364*/ 	.word	0x00000007
        /*0368*/ 	.word	0x00000000
        /*036c*/ 	.short	0x010a
        /*036e*/ 	.byte	0x3f
	.zero		1


	//   ....[47]....
        /*0370*/ 	.word	0x00009ce0
        /*0374*/ 	.word	0x00000009
        /*0378*/ 	.word	0x00000000
        /*037c*/ 	.short	0x010a
        /*037e*/ 	.byte	0x3f
	.zero		1


	//   ....[48]....
        /*0380*/ 	.word	0x00009d30
        /*0384*/ 	.word	0x00000006
        /*0388*/ 	.word	0x00000000
        /*038c*/ 	.short	0x010a
        /*038e*/ 	.byte	0x3f
	.zero		1


	//   ....[49]....
        /*0390*/ 	.word	0x00009d80
        /*0394*/ 	.word	0x00000009
        /*0398*/ 	.word	0x00000000
        /*039c*/ 	.short	0x010a
        /*039e*/ 	.byte	0x3f
	.zero		1


	//   ....[50]....
        /*03a0*/ 	.word	0x00009dd0
        /*03a4*/ 	.word	0x00000006
        /*03a8*/ 	.word	0x00000000
        /*03ac*/ 	.short	0x010a
        /*03ae*/ 	.byte	0x3f
	.zero		1


	//   ....[51]....
        /*03b0*/ 	.word	0x00009e20
        /*03b4*/ 	.word	0x00000009
        /*03b8*/ 	.word	0x00000000
        /*03bc*/ 	.short	0x010a
        /*03be*/ 	.byte	0x3f
	.zero		1


	//   ....[52]....
        /*03c0*/ 	.word	0x00009e70
        /*03c4*/ 	.word	0x00000006
        /*03c8*/ 	.word	0x00000000
        /*03cc*/ 	.short	0x010a
        /*03ce*/ 	.byte	0x3f
	.zero		1


	//   ....[53]....
        /*03d0*/ 	.word	0x00009ec0
        /*03d4*/ 	.word	0x00000009
        /*03d8*/ 	.word	0x00000000
        /*03dc*/ 	.short	0x010a
        /*03de*/ 	.byte	0x3f
	.zero		1


	//   ....[54]....
        /*03e0*/ 	.word	0x00009f10
        /*03e4*/ 	.word	0x00000006
        /*03e8*/ 	.word	0x00000000
        /*03ec*/ 	.short	0x010a
        /*03ee*/ 	.byte	0x3f
	.zero		1


	//   ....[55]....
        /*03f0*/ 	.word	0x00009f60
        /*03f4*/ 	.word	0x00000009
        /*03f8*/ 	.word	0x00000000
        /*03fc*/ 	.short	0x010a
        /*03fe*/ 	.byte	0x3f
	.zero		1


	//----- nvinfo : EIATTR_NUM_MBARRIERS
	.align		4
.L_35:
        /*0400*/ 	.byte	0x03, 0x38
        /*0402*/ 	.short	0x0018


	//----- nvinfo : EIATTR_EXIT_INSTR_OFFSETS
	.align		4
        /*0404*/ 	.byte	0x04, 0x1c
        /*0406*/ 	.short	(.L_37 - .L_36)


	//   ....[0]....
.L_36:
        /*0408*/ 	.word	0x00000770


	//   ....[1]....
        /*040c*/ 	.word	0x00001040


	//   ....[2]....
        /*0410*/ 	.word	0x000080d0


	//   ....[3]....
        /*0414*/ 	.word	0x00008700


	//   ....[4]....
        /*0418*/ 	.word	0x00009a80


	//----- nvinfo : EIATTR_MAX_THREADS
	.align		4
.L_37:
        /*041c*/ 	.byte	0x04, 0x05
        /*041e*/ 	.short	(.L_39 - .L_38)
.L_38:
        /*0420*/ 	.word	0x00000180
        /*0424*/ 	.word	0x00000001
        /*0428*/ 	.word	0x00000001


	//----- nvinfo : EIATTR_CRS_STACK_SIZE
	.align		4
.L_39:
        /*042c*/ 	.byte	0x04, 0x1e
        /*042e*/ 	.short	(.L_41 - .L_40)
.L_40:
        /*0430*/ 	.word	0x00000000


	//----- nvinfo : EIATTR_CBANK_PARAM_SIZE
	.align		4
.L_41:
        /*0434*/ 	.byte	0x03, 0x19
        /*0436*/ 	.short	0x0470


	//----- nvinfo : EIATTR_PARAM_CBANK
	.align		4
        /*0438*/ 	.byte	0x04, 0x0a
        /*043a*/ 	.short	(.L_43 - .L_42)
	.align		4
.L_42:
        /*043c*/ 	.word	index@(.nv.constant0._ZN7cutlass13device_kernelINS_4gemm6kernel13GemmUniversalIN4cute5tupleIJiiiiEEENS1_10collective13CollectiveMmaINS1_34MainloopSm90TmaGmmaWarpSpecializedILi11ENS5_IJNS4_1CILi1EEESB_SB_EEENS1_35KernelTmaWarpSpecializedCooperativeEEENS5_IJNSA_ILi128EEENSA_ILi192EEENSA_ILi32EEEEEENS_6half_tENS5_IJlSB_lEEESJ_SK_NS4_8TiledMMAINS4_8MMA_AtomIJNS4_4SM904GMMA26MMA_64x192x16_F32F16F16_SSILNSO_5MajorE0ELSQ_0ELNSO_7ScaleInE1ELSR_1EEEEEENS4_6LayoutINS5_IJNSA_ILi2EEESB_SB_EEENS5_IJSB_NSA_ILi0EEESX_EEEEENS5_IJNS4_10UnderscoreES10_S10_EEEEENS4_13SM90_TMA_LOADENS4_14ComposedLayoutINS4_7SwizzleILi2ELi4ELi3EEENS4_18smem_ptr_flag_bitsILi16EEENSU_INS5_IJNSA_ILi8EEESH_EEENS5_IJSH_SB_EEEEEEEvNS4_8identityES13_S1D_vS1E_EENS_8epilogue10collective6detail29Sm90TmaWarpSpecializedAdapterINS1H_15DefaultEpilogueISJ_SK_SK_NS1G_6thread17LinearCombinationISJ_Li1EffLNS1L_9ScaleType4KindE0ELNS_15FloatRoundStyleE2ESJ_EENS1_15EpilogueDefaultEEEEEvvEEEEvNT_6ParamsE)
        /*0440*/ 	.short	0x0210
        /*0442*/ 	.short	0x0470


	//----- nvinfo : EIATTR_SW_WAR
	.align		4
.L_43:
        /*0444*/ 	.byte	0x04, 0x36
        /*0446*/ 	.short	(.L_45 - .L_44)
.L_44:
        /*0448*/ 	.word	0x00000008
.L_45:


//--------------------- .nv.callgraph             --------------------------
	.section	.nv.callgraph,"",@"SHT_CUDA_CALLGRAPH"
	.align	4
	.sectionentsize	8
	.align		4
        /*0000*/ 	.word	0x00000000
	.align		4
        /*0004*/ 	.word	0xffffffff
	.align		4
        /*0008*/ 	.word	index@(_ZN7cutlass13device_kernelINS_4gemm6kernel13GemmUniversalIN4cute5tupleIJiiiiEEENS1_10collective13CollectiveMmaINS1_34MainloopSm90TmaGmmaWarpSpecializedILi11ENS5_IJNS4_1CILi1EEESB_SB_EEENS1_35KernelTmaWarpSpecializedCooperativeEEENS5_IJNSA_ILi128EEENSA_ILi192EEENSA_ILi32EEEEEENS_6half_tENS5_IJlSB_lEEESJ_SK_NS4_8TiledMMAINS4_8MMA_AtomIJNS4_4SM904GMMA26MMA_64x192x16_F32F16F16_SSILNSO_5MajorE0ELSQ_0ELNSO_7ScaleInE1ELSR_1EEEEEENS4_6LayoutINS5_IJNSA_ILi2EEESB_SB_EEENS5_IJSB_NSA_ILi0EEESX_EEEEENS5_IJNS4_10UnderscoreES10_S10_EEEEENS4_13SM90_TMA_LOADENS4_14ComposedLayoutINS4_7SwizzleILi2ELi4ELi3EEENS4_18smem_ptr_flag_bitsILi16EEENSU_INS5_IJNSA_ILi8EEESH_EEENS5_IJSH_SB_EEEEEEEvNS4_8identityES13_S1D_vS1E_EENS_8epilogue10collective6detail29Sm90TmaWarpSpecializedAdapterINS1H_15DefaultEpilogueISJ_SK_SK_NS1G_6thread17LinearCombinationISJ_Li1EffLNS1L_9ScaleType4KindE0ELNS_15FloatRoundStyleE2ESJ_EENS1_15EpilogueDefaultEEEEEvvEEEEvNT_6ParamsE)
	.align		4
        /*000c*/ 	.word	index@(__assertfail)
	.align		4
        /*0010*/ 	.word	0x00000000
	.align		4
        /*0014*/ 	.word	0xfffffffe
	.align		4
        /*0018*/ 	.word	0x00000000
	.align		4
        /*001c*/ 	.word	0xfffffffd
	.align		4
        /*0020*/ 	.word	0x00000000
	.align		4
        /*0024*/ 	.word	0xfffffffc


//--------------------- .nv.constant4             --------------------------
	.section	.nv.constant4,"a",@progbits
	.align	8
	.align		8
.nv.constant4:
        /*0000*/ 	.dword	__assertfail
	.align		8
        /*0008*/ 	.dword	__unnamed_1
	.align		8
        /*0010*/ 	.dword	_ZN39_INTERNAL_1bc7166a_4_k_cu_0bf044dc_56994cuda3std3__45__cpo5beginE
	.align		8
        /*0018*/ 	.dword	_ZN39_INTERNAL_1bc7166a_4_k_cu_0bf044dc_56994cuda3std3__45__cpo3endE
	.align		8
        /*0020*/ 	.dword	_ZN39_INTERNAL_1bc7166a_4_k_cu_0bf044dc_56994cuda3std3__45__cpo6cbeginE
	.align		8
        /*0028*/ 	.dword	_ZN39_INTERNAL_1bc7166a_4_k_cu_0bf044dc_56994cuda3std3__45__cpo4cendE
	.align		8
        /*0030*/ 	.dword	_ZN39_INTERNAL_1bc7166a_4_k_cu_0bf044dc_56994cuda3std3__441_GLOBAL__N__1bc7166a_4_k_cu_0bf044dc_56996ignoreE
	.align		8
        /*0038*/ 	.dword	_ZN39_INTERNAL_1bc7166a_4_k_cu_0bf044dc_56994cuda3std3__419piecewise_constructE
	.align		8
        /*0040*/ 	.dword	_ZN39_INTERNAL_1bc7166a_4_k_cu_0bf044dc_56994cuda3std3__48in_placeE
	.align		8
        /*0048*/ 	.dword	_ZN39_INTERNAL_1bc7166a_4_k_cu_0bf044dc_56994cuda3std6ranges3__45__cpo4swapE
	.align		8
        /*0050*/ 	.dword	_ZN39_INTERNAL_1bc7166a_4_k_cu_0bf044dc_56994cuda3std6ranges3__45__cpo9iter_moveE
	.align		8
        /*0058*/ 	.dword	_ZN39_INTERNAL_1bc7166a_4_k_cu_0bf044dc_56994cute7productE
	.align		8
        /*0060*/ 	.dword	_ZN39_INTERNAL_1bc7166a_4_k_cu_0bf044dc_56994cute1_E
	.align		8
        /*0068*/ 	.dword	$str$22
	.align		8
        /*0070*/ 	.dword	$str$23


//--------------------- .text._ZN7cutlass13device_kernelINS_4gemm6kernel13GemmUniversalIN4cute5tupleIJiiiiEEENS1_10collective13CollectiveMmaINS1_34MainloopSm90TmaGmmaWarpSpecializedILi11ENS5_IJNS4_1CILi1EEESB_SB_EEENS1_35KernelTmaWarpSpecializedCooperativeEEENS5_IJNSA_ILi128EEENSA_ILi192EEENSA_ILi32EEEEEENS_6half_tENS5_IJlSB_lEEESJ_SK_NS4_8TiledMMAINS4_8MMA_AtomIJNS4_4SM904GMMA26MMA_64x192x16_F32F16F16_SSILNSO_5MajorE0ELSQ_0ELNSO_7ScaleInE1ELSR_1EEEEEENS4_6LayoutINS5_IJNSA_ILi2EEESB_SB_EEENS5_IJSB_NSA_ILi0EEESX_EEEEENS5_IJNS4_10UnderscoreES10_S10_EEEEENS4_13SM90_TMA_LOADENS4_14ComposedLayoutINS4_7SwizzleILi2ELi4ELi3EEENS4_18smem_ptr_flag_bitsILi16EEENSU_INS5_IJNSA_ILi8EEESH_EEENS5_IJSH_SB_EEEEEEEvNS4_8identityES13_S1D_vS1E_EENS_8epilogue10collective6detail29Sm90TmaWarpSpecializedAdapterINS1H_15DefaultEpilogueISJ_SK_SK_NS1G_6thread17LinearCombinationISJ_Li1EffLNS1L_9ScaleType4KindE0ELNS_15FloatRoundStyleE2ESJ_EENS1_15EpilogueDefaultEEEEEvvEEEEvNT_6ParamsE --------------------------
	.section	.text._ZN7cutlass13device_kernelINS_4gemm6kernel13GemmUniversalIN4cute5tupleIJiiiiEEENS1_10collective13CollectiveMmaINS1_34MainloopSm90TmaGmmaWarpSpecializedILi11ENS5_IJNS4_1CILi1EEESB_SB_EEENS1_35KernelTmaWarpSpecializedCooperativeEEENS5_IJNSA_ILi128EEENSA_ILi192EEENSA_ILi32EEEEEENS_6half_tENS5_IJlSB_lEEESJ_SK_NS4_8TiledMMAINS4_8MMA_AtomIJNS4_4SM904GMMA26MMA_64x192x16_F32F16F16_SSILNSO_5MajorE0ELSQ_0ELNSO_7ScaleInE1ELSR_1EEEEEENS4_6LayoutINS5_IJNSA_ILi2EEESB_SB_EEENS5_IJSB_NSA_ILi0EEESX_EEEEENS5_IJNS4_10UnderscoreES10_S10_EEEEENS4_13SM90_TMA_LOADENS4_14ComposedLayoutINS4_7SwizzleILi2ELi4ELi3EEENS4_18smem_ptr_flag_bitsILi16EEENSU_INS5_IJNSA_ILi8EEESH_EEENS5_IJSH_SB_EEEEEEEvNS4_8identityES13_S1D_vS1E_EENS_8epilogue10collective6detail29Sm90TmaWarpSpecializedAdapterINS1H_15DefaultEpilogueISJ_SK_SK_NS1G_6thread17LinearCombinationISJ_Li1EffLNS1L_9ScaleType4KindE0ELNS_15FloatRoundStyleE2ESJ_EENS1_15EpilogueDefaultEEEEEvvEEEEvNT_6ParamsE,"ax",@progbits
	.align	128
.text._ZN7cutlass13device_kernelINS_4gemm6kernel13GemmUniversalIN4cute5tupleIJiiiiEEENS1_10collective13CollectiveMmaINS1_34MainloopSm90TmaGmmaWarpSpecializedILi11ENS5_IJNS4_1CILi1EEESB_SB_EEENS1_35KernelTmaWarpSpecializedCooperativeEEENS5_IJNSA_ILi128EEENSA_ILi192EEENSA_ILi32EEEEEENS_6half_tENS5_IJlSB_lEEESJ_SK_NS4_8TiledMMAINS4_8MMA_AtomIJNS4_4SM904GMMA26MMA_64x192x16_F32F16F16_SSILNSO_5MajorE0ELSQ_0ELNSO_7ScaleInE1ELSR_1EEEEEENS4_6LayoutINS5_IJNSA_ILi2EEESB_SB_EEENS5_IJSB_NSA_ILi0EEESX_EEEEENS5_IJNS4_10UnderscoreES10_S10_EEEEENS4_13SM90_TMA_LOADENS4_14ComposedLayoutINS4_7SwizzleILi2ELi4ELi3EEENS4_18smem_ptr_flag_bitsILi16EEENSU_INS5_IJNSA_ILi8EEESH_EEENS5_IJSH_SB_EEEEEEEvNS4_8identityES13_S1D_vS1E_EENS_8epilogue10collective6detail29Sm90TmaWarpSpecializedAdapterINS1H_15DefaultEpilogueISJ_SK_SK_NS1G_6thread17LinearCombinationISJ_Li1EffLNS1L_9ScaleType4KindE0ELNS_15FloatRoundStyleE2ESJ_EENS1_15EpilogueDefaultEEEEEvvEEEEvNT_6ParamsE:
        .type           _ZN7cutlass13device_kernelINS_4gemm6kernel13GemmUniversalIN4cute5tupleIJiiiiEEENS1_10collective13CollectiveMmaINS1_34MainloopSm90TmaGmmaWarpSpecializedILi11ENS5_IJNS4_1CILi1EEESB_SB_EEENS1_35KernelTmaWarpSpecializedCooperativeEEENS5_IJNSA_ILi128EEENSA_ILi192EEENSA_ILi32EEEEEENS_6half_tENS5_IJlSB_lEEESJ_SK_NS4_8TiledMMAINS4_8MMA_AtomIJNS4_4SM904GMMA26MMA_64x192x16_F32F16F16_SSILNSO_5MajorE0ELSQ_0ELNSO_7ScaleInE1ELSR_1EEEEEENS4_6LayoutINS5_IJNSA_ILi2EEESB_SB_EEENS5_IJSB_NSA_ILi0EEESX_EEEEENS5_IJNS4_10UnderscoreES10_S10_EEEEENS4_13SM90_TMA_LOADENS4_14ComposedLayoutINS4_7SwizzleILi2ELi4ELi3EEENS4_18smem_ptr_flag_bitsILi16EEENSU_INS5_IJNSA_ILi8EEESH_EEENS5_IJSH_SB_EEEEEEEvNS4_8identityES13_S1D_vS1E_EENS_8epilogue10collective6detail29Sm90TmaWarpSpecializedAdapterINS1H_15DefaultEpilogueISJ_SK_SK_NS1G_6thread17LinearCombinationISJ_Li1EffLNS1L_9ScaleType4KindE0ELNS_15FloatRoundStyleE2ESJ_EENS1_15EpilogueDefaultEEEEEvvEEEEvNT_6ParamsE,@function
        .size           _ZN7cutlass13device_kernelINS_4gemm6kernel13GemmUniversalIN4cute5tupleIJiiiiEEENS1_10collective13CollectiveMmaINS1_34MainloopSm90TmaGmmaWarpSpecializedILi11ENS5_IJNS4_1CILi1EEESB_SB_EEENS1_35KernelTmaWarpSpecializedCooperativeEEENS5_IJNSA_ILi128EEENSA_ILi192EEENSA_ILi32EEEEEENS_6half_tENS5_IJlSB_lEEESJ_SK_NS4_8TiledMMAINS4_8MMA_AtomIJNS4_4SM904GMMA26MMA_64x192x16_F32F16F16_SSILNSO_5MajorE0ELSQ_0ELNSO_7ScaleInE1ELSR_1EEEEEENS4_6LayoutINS5_IJNSA_ILi2EEESB_SB_EEENS5_IJSB_NSA_ILi0EEESX_EEEEENS5_IJNS4_10UnderscoreES10_S10_EEEEENS4_13SM90_TMA_LOADENS4_14ComposedLayoutINS4_7SwizzleILi2ELi4ELi3EEENS4_18smem_ptr_flag_bitsILi16EEENSU_INS5_IJNSA_ILi8EEESH_EEENS5_IJSH_SB_EEEEEEEvNS4_8identityES13_S1D_vS1E_EENS_8epilogue10collective6detail29Sm90TmaWarpSpecializedAdapterINS1H_15DefaultEpilogueISJ_SK_SK_NS1G_6thread17LinearCombinationISJ_Li1EffLNS1L_9ScaleType4KindE0ELNS_15FloatRoundStyleE2ESJ_EENS1_15EpilogueDefaultEEEEEvvEEEEvNT_6ParamsE,(.L_x_273 - _ZN7cutlass13device_kernelINS_4gemm6kernel13GemmUniversalIN4cute5tupleIJiiiiEEENS1_10collective13CollectiveMmaINS1_34MainloopSm90TmaGmmaWarpSpecializedILi11ENS5_IJNS4_1CILi1EEESB_SB_EEENS1_35KernelTmaWarpSpecializedCooperativeEEENS5_IJNSA_ILi128EEENSA_ILi192EEENSA_ILi32EEEEEENS_6half_tENS5_IJlSB_lEEESJ_SK_NS4_8TiledMMAINS4_8MMA_AtomIJNS4_4SM904GMMA26MMA_64x192x16_F32F16F16_SSILNSO_5MajorE0ELSQ_0ELNSO_7ScaleInE1ELSR_1EEEEEENS4_6LayoutINS5_IJNSA_ILi2EEESB_SB_EEENS5_IJSB_NSA_ILi0EEESX_EEEEENS5_IJNS4_10UnderscoreES10_S10_EEEEENS4_13SM90_TMA_LOADENS4_14ComposedLayoutINS4_7SwizzleILi2ELi4ELi3EEENS4_18smem_ptr_flag_bitsILi16EEENSU_INS5_IJNSA_ILi8EEESH_EEENS5_IJSH_SB_EEEEEEEvNS4_8identityES13_S1D_vS1E_EENS_8epilogue10collective6detail29Sm90TmaWarpSpecializedAdapterINS1H_15DefaultEpilogueISJ_SK_SK_NS1G_6thread17LinearCombinationISJ_Li1EffLNS1L_9ScaleType4KindE0ELNS_15FloatRoundStyleE2ESJ_EENS1_15EpilogueDefaultEEEEEvvEEEEvNT_6ParamsE)
        .other          _ZN7cutlass13device_kernelINS_4gemm6kernel13GemmUniversalIN4cute5tupleIJiiiiEEENS1_10collective13CollectiveMmaINS1_34MainloopSm90TmaGmmaWarpSpecializedILi11ENS5_IJNS4_1CILi1EEESB_SB_EEENS1_35KernelTmaWarpSpecializedCooperativeEEENS5_IJNSA_ILi128EEENSA_ILi192EEENSA_ILi32EEEEEENS_6half_tENS5_IJlSB_lEEESJ_SK_NS4_8TiledMMAINS4_8MMA_AtomIJNS4_4SM904GMMA26MMA_64x192x16_F32F16F16_SSILNSO_5MajorE0ELSQ_0ELNSO_7ScaleInE1ELSR_1EEEEEENS4_6LayoutINS5_IJNSA_ILi2EEESB_SB_EEENS5_IJSB_NSA_ILi0EEESX_EEEEENS5_IJNS4_10UnderscoreES10_S10_EEEEENS4_13SM90_TMA_LOADENS4_14ComposedLayoutINS4_7SwizzleILi2ELi4ELi3EEENS4_18smem_ptr_flag_bitsILi16EEENSU_INS5_IJNSA_ILi8EEESH_EEENS5_IJSH_SB_EEEEEEEvNS4_8identityES13_S1D_vS1E_EENS_8epilogue10collective6detail29Sm90TmaWarpSpecializedAdapterINS1H_15DefaultEpilogueISJ_SK_SK_NS1G_6thread17LinearCombinationISJ_Li1EffLNS1L_9ScaleType4KindE0ELNS_15FloatRoundStyleE2ESJ_EENS1_15EpilogueDefaultEEEEEvvEEEEvNT_6ParamsE,@"STO_CUDA_ENTRY STV_DEFAULT"
_ZN7cutlass13device_kernelINS_4gemm6kernel13GemmUniversalIN4cute5tupleIJiiiiEEENS1_10collective13CollectiveMmaINS1_34MainloopSm90TmaGmmaWarpSpecializedILi11ENS5_IJNS4_1CILi1EEESB_SB_EEENS1_35KernelTmaWarpSpecializedCooperativeEEENS5_IJNSA_ILi128EEENSA_ILi192EEENSA_ILi32EEEEEENS_6half_tENS5_IJlSB_lEEESJ_SK_NS4_8TiledMMAINS4_8MMA_AtomIJNS4_4SM904GMMA26MMA_64x192x16_F32F16F16_SSILNSO_5MajorE0ELSQ_0ELNSO_7ScaleInE1ELSR_1EEEEEENS4_6LayoutINS5_IJNSA_ILi2EEESB_SB_EEENS5_IJSB_NSA_ILi0EEESX_EEEEENS5_IJNS4_10UnderscoreES10_S10_EEEEENS4_13SM90_TMA_LOADENS4_14ComposedLayoutINS4_7SwizzleILi2ELi4ELi3EEENS4_18smem_ptr_flag_bitsILi16EEENSU_INS5_IJNSA_ILi8EEESH_EEENS5_IJSH_SB_EEEEEEEvNS4_8identityES13_S1D_vS1E_EENS_8epilogue10collective6detail29Sm90TmaWarpSpecializedAdapterINS1H_15DefaultEpilogueISJ_SK_SK_NS1G_6thread17LinearCombinationISJ_Li1EffLNS1L_9ScaleType4KindE0ELNS_15FloatRoundStyleE2ESJ_EENS1_15EpilogueDefaultEEEEEvvEEEEvNT_6ParamsE:
[----:B------:R-:W0:Y:S01]  /*0000*/  LDC R1, c[0x0][0x28] ;  /* 0x00000a00ff017b82 */ /* 0x000e220000000800 */
[----:B------:R-:W1:Y:S01]  /*0010*/  S2R R3, SR_TID.X ;  /* 0x0000000000037919 */ /* 0x000e620000002100 */
[----:B------:R-:W-:Y:S01]  /*0020*/  ELECT P0, URZ, PT ;  /* 0x00000000003f782f */ /* 0x000fe20003800000 */
[----:B------:R-:W-:Y:S01]  /*0030*/  BSSY B0, `(.L_x_0) ;  /* 0x000000f000007945 */ /* 0x000fe20003800000 */
[--C-:B-1----:R-:W-:Y:S02]  /*0040*/  SHF.R.U32.HI R0, RZ, 0x5, R3.reuse ;  /* 0x00000005ff007819 */ /* 0x102fe40000011603 */
[----:B------:R-:W-:-:S03]  /*0050*/  SHF.R.U32.HI R14, RZ, 0x7, R3 ;  /* 0x00000007ff0e7819 */ /* 0x000fc60000011603 */
[----:B------:R-:W1:Y:S04]  /*0060*/  SHFL.IDX PT, R4, R0, RZ, 0x1f ;  /* 0x00001fff00047589 */ /* 0x000e6800000e0000 */
[----:B------:R2:W3:Y:S01]  /*0070*/  SHFL.IDX PT, R10, R14, RZ, 0x1f ;  /* 0x00001fff0e0a7589 */ /* 0x0004e200000e0000 */
[----:B-1----:R-:W-:-:S13]  /*0080*/  ISETP.NE.OR P0, PT, R4, RZ, !P0 ;  /* 0x000000ff0400720c */ /* 0x002fda0004705670 */
[----:B0-23--:R-:W-:Y:S05]  /*0090*/  @P0 BRA `(.L_x_1) ;  /* 0x0000000000200947 */ /* 0x00dfea0003800000 */
[----:B------:R-:W-:Y:S02]  /*00a0*/  ULDC.64 UR4, c[0x0][0x198] ;  /* 0x0000660000047ab9 */ /* 0x000fe40000000a00 */
[----:B------:R-:W-:Y:S02]  /*00b0*/  UIADD3 UR6, UP0, UR4, 0xf0, URZ ;  /* 0x000000f004067890 */ /* 0x000fe4000ff1e03f */
[----:B------:R-:W-:Y:S02]  /*00c0*/  UIADD3 UR4, UP1, UR4, 0x1f0, URZ ;  /* 0x000001f004047890 */ /* 0x000fe4000ff3e03f */
[----:B------:R-:W-:Y:S02]  /*00d0*/  UIADD3.X UR7, URZ, UR5, URZ, UP0, !UPT ;  /* 0x000000053f077290 */ /* 0x000fe400087fe43f */
[----:B------:R-:W-:-:S07]  /*00e0*/  UIADD3.X UR5, URZ, UR5, URZ, UP1, !UPT ;  /* 0x000000053f057290 */ /* 0x000fce0008ffe43f */
[----:B------:R0:W-:Y:S02]  /*00f0*/  UTMACCTL.PF [UR6] ;  /* 0x00000000060079b9 */ /* 0x0001e40008040000 */
[----:B------:R0:W-:Y:S02]  /*0100*/  UTMACCTL.PF [UR4] ;  /* 0x00000000040079b9 */ /* 0x0001e40008040000 */
[----:B0-----:R-:W-:Y:S01]  /*0110*/  NOP ;  /* 0x0000000000007918 */ /* 0x001fe20000000000 */
.L_x_1:
[----:B------:R-:W-:Y:S05]  /*0120*/  BSYNC B0 ;  /* 0x0000000000007941 */ /* 0x000fea0003800000 */
.L_x_0:
[----:B------:R-:W0:Y:S02]  /*0130*/  SHFL.IDX PT, R2, R0, RZ, 0x1f ;  /* 0x00001fff00027589 */ /* 0x000e2400000e0000 */
[----:B0-----:R-:W-:-:S13]  /*0140*/  ISETP.NE.AND P0, PT, R2, RZ, PT ;  /* 0x000000ff0200720c */ /* 0x001fda0003f05270 */
[----:B------:R-:W-:Y:S05]  /*0150*/  @P0 BRA `(.L_x_2) ;  /* 0x00000000009c0947 */ /* 0x000fea0003800000 */
[----:B------:R-:W-:Y:S01]  /*0160*/  ELECT P0, URZ, PT ;  /* 0x00000000003f782f */ /* 0x000fe20003800000 */
[----:B------:R-:W-:-:S12]  /*0170*/  BSSY B0, `(.L_x_2) ;  /* 0x0000025000007945 */ /* 0x000fd80003800000 */
[----:B------:R-:W-:Y:S05]  /*0180*/  @!P0 BRA `(.L_x_3) ;  /* 0x00000000008c8947 */ /* 0x000fea0003800000 */
[----:B------:R-:W0:Y:S01]  /*0190*/  S2UR UR8, SR_CgaCtaId ;  /* 0x00000000000879c3 */ /* 0x000e220000008800 */
[----:B------:R-:W-:Y:S01]  /*01a0*/  UMOV UR4, 0x400 ;  /* 0x0000040000047882 */ /* 0x000fe20000000000 */
[----:B------:R-:W-:Y:S01]  /*01b0*/  UMOV UR5, 0x1 ;  /* 0x0000000100057882 */ /* 0x000fe20000000000 */
[----:B------:R-:W-:Y:S02]  /*01c0*/  UMOV UR6, 0x100 ;  /* 0x0000010000067882 */ /* 0x000fe40000000000 */
[----:B------:R-:W-:-:S04]  /*01d0*/  UIADD3 UR6, -UR6, 0x100000, URZ ;  /* 0x0010000006067890 */ /* 0x000fc8000fffe13f */
[----:B------:R-:W-:Y:S02]  /*01e0*/  USHF.L.U32 UR7, UR6, 0xb, URZ ;  /* 0x0000000b06077899 */ /* 0x000fe4000800063f */
[----:B------:R-:W-:Y:S02]  /*01f0*/  USHF.L.U32 UR6, UR6, 0x1, URZ ;  /* 0x0000000106067899 */ /* 0x000fe4000800063f */
[----:B0-----:R-:W-:Y:S02]  /*0200*/  ULEA UR8, UR8, UR4, 0x18 ;  /* 0x0000000408087291 */ /* 0x001fe4000f8ec03f */
[----:B------:R-:W-:-:S04]  /*0210*/  UIADD3 UR4, -UR5, 0x100000, URZ ;  /* 0x0010000005047890 */ /* 0x000fc8000fffe13f */
[----:B------:R-:W-:Y:S02]  /*0220*/  USHF.L.U32 UR5, UR4, 0xb, URZ ;  /* 0x0000000b04057899 */ /* 0x000fe4000800063f */
[----:B------:R-:W-:Y:S01]  /*0230*/  USHF.L.U32 UR4, UR4, 0x1, URZ ;  /* 0x0000000104047899 */ /* 0x000fe2000800063f */
[----:B------:R-:W0:Y:S11]  /*0240*/  FENCE.VIEW.ASYNC.S ;  /* 0x00000000000073c6 */ /* 0x000e360000000000 */
[----:B0-----:R0:W1:Y:S01]  /*0250*/  SYNCS.EXCH.64 URZ, [UR8], UR4 ;  /* 0x00000004083f75b2 */ /* 0x0010620008000100 */
[----:B------:R0:W2:Y:S01]  /*0260*/  SYNCS.EXCH.64 URZ, [UR8+0x58], UR6 ;  /* 0x00005806083f75b2 */ /* 0x0000a20008000100 */
[----:B------:R0:W3:Y:S01]  /*0270*/  SYNCS.EXCH.64 URZ, [UR8+0x8], UR4 ;  /* 0x00000804083f75b2 */ /* 0x0000e20008000100 */
[----:B------:R0:W4:Y:S01]  /*0280*/  SYNCS.EXCH.64 URZ, [UR8+0x60], UR6 ;  /* 0x00006006083f75b2 */ /* 0x0001220008000100 */
[----:B------:R0:W0:Y:S01]  /*0290*/  SYNCS.EXCH.64 URZ, [UR8+0x10], UR4 ;  /* 0x00001004083f75b2 */ /* 0x0000220008000100 */
        /* <DEDUP_REMOVED lines=17> */
[----:B------:R-:W-:Y:S01]  /*03b0*/  NOP ;  /* 0x0000000000007918 */ /* 0x000fe20000000000 */
.L_x_3:
[----:B0-----:R-:W-:Y:S05]  /*03c0*/  BSYNC B0 ;  /* 0x0000000000007941 */ /* 0x001fea0003800000 */
.L_x_2:
[----:B------:R-:W0:Y:S01]  /*03d0*/  SHFL.IDX PT, R0, R0, RZ, 0x1f ;  /* 0x00001fff00007589 */ /* 0x000e2200000e0000 */
[----:B------:R-:W-:Y:S01]  /*03e0*/  ELECT P0, URZ, PT ;  /* 0x00000000003f782f */ /* 0x000fe20003800000 */
[----:B------:R-:W5:Y:S01]  /*03f0*/  LDC R2, c[0x0][0x65c] ;  /* 0x00019700ff027b82 */ /* 0x000f620000000800 */
[----:B------:R-:W-:Y:S01]  /*0400*/  SHF.R.S32.HI R7, RZ, 0x1f, R4 ;  /* 0x0000001fff077819 */ /* 0x000fe20000011404 */
[----:B------:R-:W1:Y:S01]  /*0410*/  S2R R5, SR_CTAID.Y ;  /* 0x0000000000057919 */ /* 0x000e620000002600 */
[----:B------:R-:W-:Y:S01]  /*0420*/  UMOV UR4, 0x20 ;  /* 0x0000002000047882 */ /* 0x000fe20000000000 */
[----:B------:R-:W-:Y:S01]  /*0430*/  NOP ;  /* 0x0000000000007918 */ /* 0x000fe20000000000 */
[----:B------:R-:W-:Y:S01]  /*0440*/  LEA.HI R7, R7, R4, RZ, 0x2 ;  /* 0x0000000407077211 */ /* 0x000fe200078f10ff */
[----:B------:R-:W2:Y:S01]  /*0450*/  S2R R6, SR_CTAID.X ;  /* 0x0000000000067919 */ /* 0x000ea20000002500 */
[----:B------:R-:W-:Y:S01]  /*0460*/  ISETP.NE.AND P2, PT, R10, RZ, PT ;  /* 0x000000ff0a00720c */ /* 0x000fe20003f45270 */
[----:B------:R-:W-:Y:S01]  /*0470*/  NOP ;  /* 0x0000000000007918 */ /* 0x000fe20000000000 */
[----:B------:R-:W-:-:S02]  /*0480*/  LOP3.LUT R7, R7, 0xfffffffc, RZ, 0xc0, !PT ;  /* 0xfffffffc07077812 */ /* 0x000fc400078ec0ff */
[----:B0-----:R-:W-:Y:S02]  /*0490*/  ISETP.NE.OR P0, PT, R0, RZ, !P0 ;  /* 0x000000ff0000720c */ /* 0x001fe40004705670 */
[----:B-----5:R-:W-:-:S04]  /*04a0*/  ISETP.NE.AND P3, PT, R2, 0x1, PT ;  /* 0x000000010200780c */ /* 0x020fc80003f65270 */
[----:B------:R-:W-:Y:S01]  /*04b0*/  P2R R0, PR, RZ, 0x8 ;  /* 0x00000008ff007803 */ /* 0x000fe20000000000 */
[----:B------:R-:W-:Y:S01]  /*04c0*/  IMAD.IADD R0, R4, 0x1, -R7 ;  /* 0x0000000104007824 */ /* 0x000fe200078e0a07 */
[----:B------:R-:W-:Y:S01]  /*04d0*/  LOP3.LUT R4, R3, 0x7f, RZ, 0xc0, !PT ;  /* 0x0000007f03047812 */ /* 0x000fe200078ec0ff */
[----:B------:R-:W-:-:S03]  /*04e0*/  IMAD.MOV.U32 R7, RZ, RZ, RZ ;  /* 0x000000ffff077224 */ /* 0x000fc600078e00ff */
[----:B------:R-:W-:Y:S01]  /*04f0*/  ISETP.NE.AND P1, PT, R0, 0x3, PT ;  /* 0x000000030000780c */ /* 0x000fe20003f25270 */
[----:B------:R-:W-:Y:S01]  /*0500*/  VOTEU.ALL UP0, P0 ;  /* 0x00000000003f7886 */ /* 0x000fe20000000000 */
[----:B------:R-:W-:Y:S01]  /*0510*/  VOTEU.ALL UP1, P0 ;  /* 0x00000000003f7886 */ /* 0x000fe20000020000 */
[----:B------:R-:W2:Y:S01]  /*0520*/  @P3 LDC R17, c[0x0][0x10] ;  /* 0x00000400ff113b82 */ /* 0x000ea20000000800 */
[----:B-1----:R-:W-:Y:S02]  /*0530*/  @P3 IMAD.MOV.U32 R8, RZ, RZ, R5 ;  /* 0x000000ffff083224 */ /* 0x002fe400078e0005 */
[----:B------:R-:W-:Y:S01]  /*0540*/  @!UP0 UMOV UR6, 0x400 ;  /* 0x0000040000068882 */ /* 0x000fe20000000000 */
[----:B------:R-:W-:-:S04]  /*0550*/  @!UP0 UIADD3 UR4, -UR4, 0x100000, URZ ;  /* 0x0010000004048890 */ /* 0x000fc8000fffe13f */
[----:B------:R-:W-:Y:S02]  /*0560*/  @!UP0 USHF.L.U32 UR5, UR4, 0xb, URZ ;  /* 0x0000000b04058899 */ /* 0x000fe4000800063f */
[----:B------:R-:W-:Y:S01]  /*0570*/  @!UP0 USHF.L.U32 UR4, UR4, 0x1, URZ ;  /* 0x0000000104048899 */ /* 0x000fe2000800063f */
[----:B------:R-:W-:Y:S01]  /*0580*/  @P3 IMAD.MOV.U32 R9, RZ, RZ, RZ ;  /* 0x000000ffff093224 */ /* 0x000fe200078e00ff */
[----:B------:R-:W0:Y:S08]  /*0590*/  @!UP0 S2UR UR7, SR_CgaCtaId ;  /* 0x00000000000789c3 */ /* 0x000e300000008800 */
[----:B------:R-:W1:Y:S01]  /*05a0*/  @!P3 LDC R11, c[0x0][0xc] ;  /* 0x00000300ff0bbb82 */ /* 0x000e620000000800 */
[----:B--2---:R-:W-:Y:S01]  /*05b0*/  @P3 IMAD.WIDE.U32 R16, R6, R17, R8 ;  /* 0x0000001106103225 */ /* 0x004fe200078e0008 */
[----:B0-----:R-:W-:Y:S01]  /*05c0*/  @!UP0 ULEA UR8, UR7, UR6, 0x18 ;  /* 0x0000000607088291 */ /* 0x001fe2000f8ec03f */
[----:B------:R-:W-:-:S02]  /*05d0*/  VOTEU.ALL UP0, P0 ;  /* 0x00000000003f7886 */ /* 0x000fc40000000000 */
[----:B------:R-:W-:Y:S01]  /*05e0*/  ULDC UR6, c[0x0][0xc] ;  /* 0x0000030000067ab9 */ /* 0x000fe20000000800 */
[----:B------:R-:W-:Y:S01]  /*05f0*/  ISETP.EQ.OR P0, PT, R0, RZ, !P1 ;  /* 0x000000ff0000720c */ /* 0x000fe20004f02670 */
[----:B------:R-:W-:-:S03]  /*0600*/  ULDC UR7, c[0x0][0x10] ;  /* 0x0000040000077ab9 */ /* 0x000fc60000000800 */
[C---:B------:R-:W-:Y:S01]  /*0610*/  ISETP.EQ.AND P0, PT, R10.reuse, RZ, P0 ;  /* 0x000000ff0a00720c */ /* 0x040fe20000702270 */
[----:B------:R-:W-:Y:S02]  /*0620*/  VIADD R10, R10, 0xffffffff ;  /* 0xffffffff0a0a7836 */ /* 0x000fe40000000000 */
[----:B-1----:R-:W-:Y:S01]  /*0630*/  @!P3 IMAD.WIDE.U32 R8, R11, R5, R6 ;  /* 0x000000050b08b225 */ /* 0x002fe200078e0006 */
[----:B------:R-:W0:Y:S02]  /*0640*/  FENCE.VIEW.ASYNC.S ;  /* 0x00000000000073c6 */ /* 0x000e240000000000 */
[----:B0-----:R-:W3:Y:S01]  /*0650*/  @!UP0 SYNCS.EXCH.64 URZ, [UR8+0xc0], UR4 ;  /* 0x0000c004083f85b2 */ /* 0x001ee20008000100 */
[----:B------:R-:W-:Y:S01]  /*0660*/  SEL R18, RZ, 0x1, !P0 ;  /* 0x00000001ff127807 */ /* 0x000fe20004000000 */
[----:B------:R-:W-:Y:S01]  /*0670*/  @P3 IMAD.MOV.U32 R11, RZ, RZ, RZ ;  /* 0x000000ffff0b3224 */ /* 0x000fe200078e00ff */
[----:B------:R-:W-:Y:S01]  /*0680*/  ISETP.GE.U32.AND P1, PT, R10, 0x2, PT ;  /* 0x000000020a00780c */ /* 0x000fe20003f26070 */
[----:B------:R-:W-:-:S02]  /*0690*/  @!P3 IMAD.MOV.U32 R16, RZ, RZ, R8 ;  /* 0x000000ffff10b224 */ /* 0x000fc400078e0008 */
[----:B------:R-:W-:Y:S01]  /*06a0*/  @P3 IMAD.IADD R17, R17, 0x1, R11 ;  /* 0x0000000111113824 */ /* 0x000fe200078e020b */
[----:B------:R-:W-:Y:S01]  /*06b0*/  SEL R18, R18, 0x2, P1 ;  /* 0x0000000212127807 */ /* 0x000fe20000800000 */
[----:B------:R-:W-:Y:S01]  /*06c0*/  @!P3 IMAD.MOV.U32 R17, RZ, RZ, R9 ;  /* 0x000000ffff11b224 */ /* 0x000fe200078e0009 */
[----:B------:R0:W3:Y:S01]  /*06d0*/  @!UP1 SYNCS.EXCH.64 URZ, [UR8+0xc8], UR4 ;  /* 0x0000c804083f95b2 */ /* 0x0000e20008000100 */
[----:B------:R-:W-:Y:S01]  /*06e0*/  NOP ;  /* 0x0000000000007918 */ /* 0x000fe20000000000 */
[----:B0-----:R-:W-:-:S03]  /*06f0*/  UIMAD.WIDE.U32 UR4, UR6, UR7, URZ ;  /* 0x00000007060472a5 */ /* 0x001fc6000f8e003f */
[----:B------:R-:W-:Y:S02]  /*0700*/  ULDC UR6, c[0x0][0x14] ;  /* 0x0000050000067ab9 */ /* 0x000fe40000000800 */
[----:B------:R-:W-:Y:S02]  /*0710*/  UIMAD.WIDE.U32 UR36, UR4, UR6, URZ ;  /* 0x00000006042472a5 */ /* 0x000fe4000f8e003f */
[----:B------:R-:W-:-:S04]  /*0720*/  UIMAD UR42, UR5, UR6, URZ ;  /* 0x00000006052a72a4 */ /* 0x000fc8000f8e023f */
[----:B------:R-:W-:Y:S01]  /*0730*/  UIADD3 UR42, UR37, UR42, URZ ;  /* 0x0000002a252a7290 */ /* 0x000fe2000fffe03f */
[----:B---34-:R-:W-:Y:S06]  /*0740*/  BAR.SYNC.DEFER_BLOCKING 0x0 ;  /* 0x0000000000007b1d */ /* 0x018fec0000010000 */
[----:B------:R-:W-:Y:S05]  /*0750*/  @!P2 BRA `(.L_x_4) ;  /* 0x000000780060a947 */ /* 0x000fea0003800000 */
[----:B------:R-:W-:-:S13]  /*0760*/  ISETP.GT.U32.AND P0, PT, R10, 0x1, PT ;  /* 0x000000010a00780c */ /* 0x000fda0003f04070 */
[----:B------:R-:W-:Y:S05]  /*0770*/  @P0 EXIT ;  /* 0x000000000000094d */ /* 0x000fea0003800000 */
[----:B------:R-:W-:Y:S01]  /*0780*/  ULDC.64 UR4, c[0x0][0x650] ;  /* 0x0001940000047ab9 */ /* 0x000fe20000000a00 */
[----:B------:R-:W-:Y:S01]  /*0790*/  PRMT R0, RZ, 0x7610, R0 ;  /* 0x00007610ff007816 */ /* 0x000fe20000000000 */
[----:B------:R-:W-:Y:S01]  /*07a0*/  IMAD.MOV.U32 R131, RZ, RZ, -0x1 ;  /* 0xffffffffff837424 */ /* 0x000fe200078e00ff */
[----:B------:R-:W-:Y:S01]  /*07b0*/  ISETP.GE.U32.AND P0, PT, R16, UR4, PT ;  /* 0x0000000410007c0c */ /* 0x000fe2000bf06070 */
[----:B------:R-:W-:Y:S02]  /*07c0*/  IMAD.MOV.U32 R130, RZ, RZ, -0x1 ;  /* 0xffffffffff827424 */ /* 0x000fe400078e00ff */
[----:B------:R-:W-:Y:S01]  /*07d0*/  IMAD.MOV.U32 R19, RZ, RZ, -0x1 ;  /* 0xffffffffff137424 */ /* 0x000fe200078e00ff */
[----:B------:R-:W-:-:S13]  /*07e0*/  ISETP.GE.U32.AND.EX P0, PT, R17, UR5, PT, P0 ;  /* 0x0000000511007c0c */ /* 0x000fda000bf06100 */
[----:B------:R-:W-:Y:S05]  /*07f0*/  @P0 BRA `(.L_x_5) ;  /* 0x0000000400580947 */ /* 0x000fea0003800000 */
[----:B------:R-:W0:Y:S01]  /*0800*/  LDC.64 R20, c[0x0][0x628] ;  /* 0x00018a00ff147b82 */ /* 0x000e220000000a00 */
[----:B------:R-:W-:Y:S02]  /*0810*/  IMAD.MOV.U32 R8, RZ, RZ, R16 ;  /* 0x000000ffff087224 */ /* 0x000fe400078e0010 */
[----:B------:R-:W-:-:S05]  /*0820*/  IMAD.MOV.U32 R9, RZ, RZ, R17 ;  /* 0x000000ffff097224 */ /* 0x000fca00078e0011 */
[----:B------:R-:W1:Y:S08]  /*0830*/  LDC R0, c[0x0][0x630] ;  /* 0x00018c00ff007b82 */ /* 0x000e700000000800 */
[----:B------:R-:W2:Y:S01]  /*0840*/  LDC.64 R22, c[0x0][0x620] ;  /* 0x00018800ff167b82 */ /* 0x000ea20000000a00 */
[----:B0-----:R-:W-:-:S04]  /*0850*/  ISETP.NE.U32.AND P0, PT, R20, RZ, PT ;  /* 0x000000ff1400720c */ /* 0x001fc80003f05070 */
[----:B------:R-:W-:-:S13]  /*0860*/  ISETP.NE.AND.EX P0, PT, R21, RZ, PT, P0 ;  /* 0x000000ff1500720c */ /* 0x000fda0003f05300 */
[----:B-12---:R-:W-:Y:S05]  /*0870*/  @!P0 BRA `(.L_x_6) ;  /* 0x0000000000288947 */ /* 0x006fea0003800000 */
[----:B------:R-:W0:Y:S02]  /*0880*/  LDC R13, c[0x0][0x634] ;  /* 0x00018d00ff0d7b82 */ /* 0x000e240000000800 */
[----:B0-----:R-:W-:-:S05]  /*0890*/  IADD3 R13, P0, R16, R13, RZ ;  /* 0x0000000d100d7210 */ /* 0x001fca0007f1e0ff */
[----:B------:R-:W-:-:S04]  /*08a0*/  IMAD.X R15, RZ, RZ, R17, P0 ;  /* 0x000000ffff0f7224 */ /* 0x000fc800000e0611 */
[----:B------:R-:W-:-:S04]  /*08b0*/  IMAD.WIDE.U32 R8, R15, R20, RZ ;  /* 0x000000140f087225 */ /* 0x000fc800078e00ff */
[----:B------:R-:W-:-:S04]  /*08c0*/  IMAD.WIDE.U32 R10, P0, R13, R21, R8 ;  /* 0x000000150d0a7225 */ /* 0x000fc80007800008 */
[----:B------:R-:W-:-:S04]  /*08d0*/  IMAD.WIDE.U32 R8, R13, R20, RZ ;  /* 0x000000140d087225 */ /* 0x000fc800078e00ff */
[----:B------:R-:W-:Y:S01]  /*08e0*/  IMAD.X R13, RZ, RZ, RZ, P0 ;  /* 0x000000ffff0d7224 */ /* 0x000fe200000e06ff */
[----:B------:R-:W-:Y:S01]  /*08f0*/  IADD3 RZ, P0, R9, R10, RZ ;  /* 0x0000000a09ff7210 */ /* 0x000fe20007f1e0ff */
[----:B------:R-:W-:-:S04]  /*0900*/  IMAD.MOV.U32 R12, RZ, RZ, R11 ;  /* 0x000000ffff0c7224 */ /* 0x000fc800078e000b */
[----:B------:R-:W-:-:S08]  /*0910*/  IMAD.WIDE.U32.X R8, R15, R21, R12, P0 ;  /* 0x000000150f087225 */ /* 0x000fd000000e040c */
.L_x_6:
[-CC-:B------:R-:W-:Y:S01]  /*0920*/  SHF.R.U64 R25, R8, R0.reuse, R9.reuse ;  /* 0x0000000008197219 */ /* 0x180fe20000001209 */
[----:B------:R-:W0:Y:S01]  /*0930*/  LDC R12, c[0x0][0x618] ;  /* 0x00018600ff0c7b82 */ /* 0x000e220000000800 */
[----:B------:R-:W-:Y:S01]  /*0940*/  SHF.R.U32.HI R7, RZ, R0, R9 ;  /* 0x00000000ff077219 */ /* 0x000fe20000011609 */
[----:B------:R-:W-:Y:S01]  /*0950*/  ULDC UR4, c[0x0][0x150] ;  /* 0x0000540000047ab9 */ /* 0x000fe20000000800 */
[----:B------:R-:W-:Y:S02]  /*0960*/  IADD3 R11, P0, RZ, -R25, RZ ;  /* 0x80000019ff0b7210 */ /* 0x000fe40007f1e0ff */
[----:B------:R-:W-:-:S03]  /*0970*/  I2FP.F32.U32 R0, R6 ;  /* 0x0000000600007245 */ /* 0x000fc60000201000 */
[----:B------:R-:W1:Y:S01]  /*0980*/  LDC.64 R30, c[0x0][0x640] ;  /* 0x00019000ff1e7b82 */ /* 0x000e620000000a00 */
[----:B------:R-:W-:Y:S02]  /*0990*/  IMAD.X R13, RZ, RZ, ~R7, P0 ;  /* 0x000000ffff0d7224 */ /* 0x000fe400000e0e07 */
[----:B------:R-:W-:Y:S01]  /*09a0*/  FMUL R0, R0, UR4 ;  /* 0x0000000400007c20 */ /* 0x000fe20008400000 */
[----:B------:R-:W-:Y:S01]  /*09b0*/  IMAD.WIDE.U32 R8, R11, R22, R16 ;  /* 0x000000160b087225 */ /* 0x000fe200078e0010 */
[----:B------:R-:W-:-:S03]  /*09c0*/  ULDC UR4, c[0x0][0x154] ;  /* 0x0000550000047ab9 */ /* 0x000fc60000000800 */
[----:B------:R-:W-:Y:S01]  /*09d0*/  IMAD R10, R13, R22, RZ ;  /* 0x000000160d0a7224 */ /* 0x000fe200078e02ff */
[----:B------:R-:W2:Y:S01]  /*09e0*/  LDC R7, c[0x0][0x144] ;  /* 0x00005100ff077b82 */ /* 0x000ea20000000800 */
[----:B------:R-:W3:Y:S02]  /*09f0*/  F2I.U32.TRUNC.NTZ R0, R0 ;  /* 0x0000000000007305 */ /* 0x000ee4000020f000 */
[----:B------:R-:W-:-:S04]  /*0a00*/  IMAD R11, R11, R23, R10 ;  /* 0x000000170b0b7224 */ /* 0x000fc800078e020a */
[----:B------:R-:W-:Y:S01]  /*0a10*/  IMAD.IADD R9, R9, 0x1, R11 ;  /* 0x0000000109097824 */ /* 0x000fe200078e020b */
[----:B------:R-:W4:Y:S01]  /*0a20*/  LDC R24, c[0x0][0x608] ;  /* 0x00018200ff187b82 */ /* 0x000f220000000800 */
[----:B------:R-:W-:-:S03]  /*0a30*/  IMAD.MOV.U32 R11, RZ, RZ, -0x1 ;  /* 0xffffffffff0b7424 */ /* 0x000fc600078e00ff */
[-CC-:B0-----:R-:W-:Y:S02]  /*0a40*/  SHF.R.U64 R22, R8, R12.reuse, R9.reuse ;  /* 0x0000000c08167219 */ /* 0x181fe40000001209 */
[----:B------:R-:W-:Y:S02]  /*0a50*/  I2FP.F32.U32 R8, R5 ;  /* 0x0000000500087245 */ /* 0x000fe40000201000 */
[----:B------:R-:W0:Y:S01]  /*0a60*/  LDC R28, c[0x0][0x658] ;  /* 0x00019600ff1c7b82 */ /* 0x000e220000000800 */
[----:B-1----:R-:W-:Y:S01]  /*0a70*/  ISETP.NE.U32.AND P0, PT, R30, RZ, PT ;  /* 0x000000ff1e00720c */ /* 0x002fe20003f05070 */
[----:B---3--:R-:W-:Y:S02]  /*0a80*/  IMAD.MOV R10, RZ, RZ, -R0 ;  /* 0x000000ffff0a7224 */ /* 0x008fe400078e0a00 */
[----:B------:R-:W-:Y:S01]  /*0a90*/  FMUL R8, R8, UR4 ;  /* 0x0000000408087c20 */ /* 0x000fe20008400000 */
[----:B------:R-:W-:Y:S02]  /*0aa0*/  SHF.R.U32.HI R9, RZ, R12, R9 ;  /* 0x0000000cff097219 */ /* 0x000fe40000011609 */
[----:B------:R-:W-:Y:S01]  /*0ab0*/  ISETP.NE.AND.EX P0, PT, R31, RZ, PT, P0 ;  /* 0x000000ff1f00720c */ /* 0x000fe20003f05300 */
[----:B------:R1:W3:Y:S01]  /*0ac0*/  F2I.U32.TRUNC.NTZ R15, R8 ;  /* 0x00000008000f7305 */ /* 0x0002e2000020f000 */
[----:B------:R-:W1:Y:S01]  /*0ad0*/  LDC R20, c[0x0][0x148] ;  /* 0x00005200ff147b82 */ /* 0x000e620000000800 */
[----:B--2---:R-:W-:-:S07]  /*0ae0*/  IMAD R0, R7, R10, R6 ;  /* 0x0000000a07007224 */ /* 0x004fce00078e0206 */
[----:B------:R-:W2:Y:S01]  /*0af0*/  LDC R26, c[0x0][0x600] ;  /* 0x00018000ff1a7b82 */ /* 0x000ea20000000800 */
[-CC-:B----4-:R-:W-:Y:S02]  /*0b00*/  SHF.R.U64 R32, R22, R24.reuse, R9.reuse ;  /* 0x0000001816207219 */ /* 0x190fe40000001209 */
[----:B------:R-:W-:Y:S01]  /*0b10*/  SHF.R.U32.HI R7, RZ, R24, R9 ;  /* 0x00000018ff077219 */ /* 0x000fe20000011609 */
[----:B------:R-:W-:-:S04]  /*0b20*/  IMAD.MOV.U32 R9, RZ, RZ, 0x1 ;  /* 0x00000001ff097424 */ /* 0x000fc800078e00ff */
[----:B------:R-:W4:Y:S01]  /*0b30*/  LDC R21, c[0x0][0x648] ;  /* 0x00019200ff157b82 */ /* 0x000f220000000800 */
[-C--:B0-----:R-:W-:Y:S02]  /*0b40*/  SHF.L.U32 R6, R11, R28.reuse, RZ ;  /* 0x0000001c0b067219 */ /* 0x081fe400000006ff */
[--C-:B------:R-:W-:Y:S02]  /*0b50*/  SHF.R.U64 R24, R32, R28, R7.reuse ;  /* 0x0000001c20187219 */ /* 0x100fe40000001207 */
[----:B------:R-:W-:Y:S02]  /*0b60*/  LOP3.LUT R13, RZ, R6, RZ, 0x33, !PT ;  /* 0x00000006ff0d7212 */ /* 0x000fe400078e33ff */
[-C--:B------:R-:W-:Y:S01]  /*0b70*/  SHF.R.U32.HI R7, RZ, R28.reuse, R7 ;  /* 0x0000001cff077219 */ /* 0x080fe20000011607 */
[----:B------:R-:W0:Y:S01]  /*0b80*/  LDC R23, c[0x0][0x638] ;  /* 0x00018e00ff177b82 */ /* 0x000e220000000800 */
[----:B------:R-:W-:Y:S01]  /*0b90*/  SHF.L.U32 R12, R9, R28, RZ ;  /* 0x0000001c090c7219 */ /* 0x000fe200000006ff */
[----:B------:R-:W-:-:S06]  /*0ba0*/  IMAD.MOV.U32 R6, RZ, RZ, R24 ;  /* 0x000000ffff067224 */ /* 0x000fcc00078e0018 */
[----:B------:R-:W0:Y:S01]  /*0bb0*/  LDC R131, c[0x0][0x610] ;  /* 0x00018400ff837b82 */ /* 0x000e220000000800 */
[----:B-1-3--:R-:W-:Y:S05]  /*0bc0*/  @!P0 BRA `(.L_x_7) ;  /* 0x0000000000288947 */ /* 0x00afea0003800000 */
[----:B------:R-:W1:Y:S02]  /*0bd0*/  LDC R11, c[0x0][0x64c] ;  /* 0x00019300ff0b7b82 */ /* 0x000e640000000800 */
[----:B-1----:R-:W-:-:S05]  /*0be0*/  IADD3 R11, P0, R24, R11, RZ ;  /* 0x0000000b180b7210 */ /* 0x002fca0007f1e0ff */
        /* <DEDUP_REMOVED lines=8> */
.L_x_7:
[----:B----4-:R-:W-:Y:S01]  /*0c70*/  SHF.R.U64 R6, R6, R21, R7 ;  /* 0x0000001506067219 */ /* 0x010fe20000001207 */
[----:B--2---:R-:W-:Y:S01]  /*0c80*/  VIADD R7, R26, 0xffffffff ;  /* 0xffffffff1a077836 */ /* 0x004fe20000000000 */
[----:B------:R-:W-:Y:S01]  /*0c90*/  LOP3.LUT R13, R32, R13, RZ, 0xc0, !PT ;  /* 0x0000000d200d7212 */ /* 0x000fe200078ec0ff */
[----:B------:R-:W-:Y:S02]  /*0ca0*/  IMAD.MOV R15, RZ, RZ, -R15 ;  /* 0x000000ffff0f7224 */ /* 0x000fe400078e0a0f */
[----:B------:R-:W-:Y:S02]  /*0cb0*/  IMAD.MOV R8, RZ, RZ, -R6 ;  /* 0x000000ffff087224 */ /* 0x000fe400078e0a06 */
[----:B------:R-:W-:Y:S01]  /*0cc0*/  IMAD R13, R12, R6, R13 ;  /* 0x000000060c0d7224 */ /* 0x000fe200078e020d */
[----:B------:R-:W-:Y:S01]  /*0cd0*/  LOP3.LUT R6, R22, R7, RZ, 0xc0, !PT ;  /* 0x0000000716067212 */ /* 0x000fe200078ec0ff */
[----:B------:R-:W-:Y:S02]  /*0ce0*/  @P3 IMAD R0, R20, R15, R5 ;  /* 0x0000000f14003224 */ /* 0x000fe400078e0205 */
[----:B0-----:R-:W-:-:S02]  /*0cf0*/  IMAD R5, R8, R23, R24 ;  /* 0x0000001708057224 */ /* 0x001fc400078e0218 */
[----:B------:R-:W-:Y:S02]  /*0d00*/  IMAD R131, R13, R131, R0 ;  /* 0x000000830d837224 */ /* 0x000fe400078e0200 */
[----:B------:R-:W-:Y:S02]  /*0d10*/  IMAD R6, R5, R26, R6 ;  /* 0x0000001a05067224 */ /* 0x000fe400078e0206 */
[----:B------:R-:W-:Y:S02]  /*0d20*/  IMAD.MOV.U32 R0, RZ, RZ, 0x1 ;  /* 0x00000001ff007424 */ /* 0x000fe400078e00ff */
[----:B------:R-:W-:Y:S01]  /*0d30*/  IMAD.MOV.U32 R19, RZ, RZ, R25 ;  /* 0x000000ffff137224 */ /* 0x000fe200078e0019 */
[----:B------:R-:W-:Y:S02]  /*0d40*/  SEL R130, R6, R131, !P3 ;  /* 0x0000008306827207 */ /* 0x000fe40005800000 */
[----:B------:R-:W-:-:S07]  /*0d50*/  SEL R131, R131, R6, !P3 ;  /* 0x0000000683837207 */ /* 0x000fce0005800000 */
.L_x_5:
[----:B------:R-:W-:-:S08]  /*0d60*/  NOP ;  /* 0x0000000000007918 */ /* 0x000fd00000000000 */
[----:B------:R-:W0:Y:S02]  /*0d70*/  USETMAXREG.TRY_ALLOC.CTAPOOL UP0, 0xe8 ;  /* 0x000000e8000079c8 */ /* 0x000e240008000600 */
[----:B0-----:R-:W-:-:S13]  /*0d80*/  PLOP3.LUT P0, PT, PT, PT, UP0, 0x80, 0x0 ;  /* 0x000000000000781c */ /* 0x001fda0003f0f008 */
[----:B------:R-:W-:Y:S05]  /*0d90*/  @!P0 BRA `(.L_x_5) ;  /* 0xfffffffc00f08947 */ /* 0x000fea000383ffff */
[----:B------:R-:W-:Y:S01]  /*0da0*/  ULDC.64 UR4, c[0x0][0x598] ;  /* 0x0001660000047ab9 */ /* 0x000fe20000000a00 */
[----:B------:R-:W-:Y:S01]  /*0db0*/  ULDC.64 UR38, c[0x0][0x208] ;  /* 0x0000820000267ab9 */ /* 0x000fe20000000a00 */
[----:B------:R-:W-:-:S04]  /*0dc0*/  ISETP.NE.U32.AND P0, PT, RZ, UR4, PT ;  /* 0x00000004ff007c0c */ /* 0x000fc8000bf05070 */
[----:B------:R-:W-:-:S13]  /*0dd0*/  ISETP.NE.AND.EX P0, PT, RZ, UR5, PT, P0 ;  /* 0x00000005ff007c0c */ /* 0x000fda000bf05300 */
[----:B------:R-:W-:Y:S05]  /*0de0*/  @!P0 BRA `(.L_x_8) ;  /* 0x00000000001c8947 */ /* 0x000fea0003800000 */
[----:B------:R-:W0:Y:S02]  /*0df0*/  LDC.64 R6, c[0x0][0x598] ;  /* 0x00016600ff067b82 */ /* 0x000e240000000a00 */
[----:B0-----:R-:W2:Y:S02]  /*0e00*/  LDG.E.64 R6, desc[UR38][R6.64] ;  /* 0x0000002606067981 */ /* 0x001ea4000c1e1b00 */
[----:B--2---:R-:W-:-:S04]  /*0e10*/  ISETP.NE.U32.AND P0, PT, R6, RZ, PT ;  /* 0x000000ff0600720c */ /* 0x004fc80003f05070 */
[----:B------:R-:W-:-:S13]  /*0e20*/  ISETP.NE.AND.EX P0, PT, R7, RZ, PT, P0 ;  /* 0x000000ff0700720c */ /* 0x000fda0003f05300 */
[----:B------:R-:W-:Y:S05]  /*0e30*/  @!P0 BRA `(.L_x_8) ;  /* 0x0000000000088947 */ /* 0x000fea0003800000 */
[----:B------:R0:W5:Y:S01]  /*0e40*/  LD.E R120, desc[UR38][R6.64] ;  /* 0x0000002606787980 */ /* 0x000162000c101900 */
[----:B------:R-:W-:Y:S05]  /*0e50*/  BRA `(.L_x_9) ;  /* 0x0000000000247947 */ /* 0x000fea0003800000 */
.L_x_8:
[----:B------:R-:W-:Y:S02]  /*0e60*/  ULDC.64 UR4, c[0x0][0x588] ;  /* 0x0001620000047ab9 */ /* 0x000fe40000000a00 */
[----:B------:R-:W-:-:S04]  /*0e70*/  ISETP.NE.U32.AND P0, PT, RZ, UR4, PT ;  /* 0x00000004ff007c0c */ /* 0x000fc8000bf05070 */
[----:B------:R-:W-:-:S13]  /*0e80*/  ISETP.NE.AND.EX P0, PT, RZ, UR5, PT, P0 ;  /* 0x00000005ff007c0c */ /* 0x000fda000bf05300 */
[----:B------:R-:W-:Y:S05]  /*0e90*/  @!P0 BRA `(.L_x_10) ;  /* 0x00000000000c8947 */ /* 0x000fea0003800000 */
[----:B------:R-:W0:Y:S02]  /*0ea0*/  LDC.64 R120, c[0x0][0x588] ;  /* 0x00016200ff787b82 */ /* 0x000e240000000a00 */
[----:B0-----:R1:W5:Y:S01]  /*0eb0*/  LDG.E R120, desc[UR38][R120.64] ;  /* 0x0000002678787981 */ /* 0x001362000c1e1900 */
[----:B------:R-:W-:Y:S05]  /*0ec0*/  BRA `(.L_x_9) ;  /* 0x0000000000087947 */ /* 0x000fea0003800000 */
.L_x_10:
[----:B------:R-:W-:Y:S02]  /*0ed0*/  ULDC UR4, c[0x0][0x580] ;  /* 0x0001600000047ab9 */ /* 0x000fe40000000800 */
[----:B------:R-:W-:-:S07]  /*0ee0*/  IMAD.U32 R120, RZ, RZ, UR4 ;  /* 0x00000004ff787e24 */ /* 0x000fce000f8e00ff */
.L_x_9:
[----:B------:R-:W-:Y:S02]  /*0ef0*/  ULDC.64 UR4, c[0x0][0x5a0] ;  /* 0x0001680000047ab9 */ /* 0x000fe40000000a00 */
[----:B------:R-:W-:-:S04]  /*0f00*/  ISETP.NE.U32.AND P0, PT, RZ, UR4, PT ;  /* 0x00000004ff007c0c */ /* 0x000fc8000bf05070 */
[----:B------:R-:W-:-:S13]  /*0f10*/  ISETP.NE.AND.EX P0, PT, RZ, UR5, PT, P0 ;  /* 0x00000005ff007c0c */ /* 0x000fda000bf05300 */
[----:B------:R-:W-:Y:S05]  /*0f20*/  @!P0 BRA `(.L_x_11) ;  /* 0x00000000001c8947 */ /* 0x000fea0003800000 */
[----:B0-----:R-:W0:Y:S02]  /*0f30*/  LDC.64 R6, c[0x0][0x5a0] ;  /* 0x00016800ff067b82 */ /* 0x001e240000000a00 */
[----:B0-----:R-:W2:Y:S02]  /*0f40*/  LDG.E.64 R6, desc[UR38][R6.64] ;  /* 0x0000002606067981 */ /* 0x001ea4000c1e1b00 */
[----:B--2---:R-:W-:-:S04]  /*0f50*/  ISETP.NE.U32.AND P0, PT, R6, RZ, PT ;  /* 0x000000ff0600720c */ /* 0x004fc80003f05070 */
[----:B------:R-:W-:-:S13]  /*0f60*/  ISETP.NE.AND.EX P0, PT, R7, RZ, PT, P0 ;  /* 0x000000ff0700720c */ /* 0x000fda0003f05300 */
[----:B------:R-:W-:Y:S05]  /*0f70*/  @!P0 BRA `(.L_x_11) ;  /* 0x0000000000088947 */ /* 0x000fea0003800000 */
[----:B-1----:R0:W5:Y:S01]  /*0f80*/  LD.E R121, desc[UR38][R6.64] ;  /* 0x0000002606797980 */ /* 0x002162000c101900 */
[----:B------:R-:W-:Y:S05]  /*0f90*/  BRA `(.L_x_12) ;  /* 0x0000000000247947 */ /* 0x000fea0003800000 */
.L_x_11:
[----:B------:R-:W-:Y:S02]  /*0fa0*/  ULDC.64 UR4, c[0x0][0x590] ;  /* 0x0001640000047ab9 */ /* 0x000fe40000000a00 */
[----:B------:R-:W-:-:S04]  /*0fb0*/  ISETP.NE.U32.AND P0, PT, RZ, UR4, PT ;  /* 0x00000004ff007c0c */ /* 0x000fc8000bf05070 */
[----:B------:R-:W-:-:S13]  /*0fc0*/  ISETP.NE.AND.EX P0, PT, RZ, UR5, PT, P0 ;  /* 0x00000005ff007c0c */ /* 0x000fda000bf05300 */
[----:B------:R-:W-:Y:S05]  /*0fd0*/  @!P0 BRA `(.L_x_13) ;  /* 0x00000000000c8947 */ /* 0x000fea0003800000 */
[----:B0-----:R-:W1:Y:S02]  /*0fe0*/  LDC.64 R6, c[0x0][0x590] ;  /* 0x00016400ff067b82 */ /* 0x001e640000000a00 */
[----:B-1----:R1:W5:Y:S01]  /*0ff0*/  LDG.E R121, desc[UR38][R6.64] ;  /* 0x0000002606797981 */ /* 0x002362000c1e1900 */
[----:B------:R-:W-:Y:S05]  /*1000*/  BRA `(.L_x_12) ;  /* 0x0000000000087947 */ /* 0x000fea0003800000 */
.L_x_13:
[----:B------:R-:W-:Y:S02]  /*1010*/  ULDC UR4, c[0x0][0x584] ;  /* 0x0001610000047ab9 */ /* 0x000fe40000000800 */
[----:B-1----:R-:W-:-:S07]  /*1020*/  IMAD.U32 R121, RZ, RZ, UR4 ;  /* 0x00000004ff797e24 */ /* 0x002fce000f8e00ff */
.L_x_12:
[----:B------:R-:W-:-:S13]  /*1030*/  LOP3.LUT P0, RZ, R0, 0xff, RZ, 0xc0, !PT ;  /* 0x000000ff00ff7812 */ /* 0x000fda000780c0ff */
[----:B------:R-:W-:Y:S05]  /*1040*/  @!P0 EXIT ;  /* 0x000000000000894d */ /* 0x000fea0003800000 */
[----:B------:R-:W2:Y:S01]  /*1050*/  LDC R123, c[0x0][0x658] ;  /* 0x00019600ff7b7b82 */ /* 0x000ea20000000800 */
[----:B------:R-:W-:Y:S01]  /*1060*/  ULDC.64 UR6, c[0x0][0x288] ;  /* 0x0000a20000067ab9 */ /* 0x000fe20000000a00 */
[----:B------:R-:W-:Y:S01]  /*1070*/  LOP3.LUT R14, R14, 0x1, RZ, 0xc0, !PT ;  /* 0x000000010e0e7812 */ /* 0x000fe200078ec0ff */
[----:B------:R-:W-:Y:S01]  /*1080*/  UIADD3 UR4, UR7, 0x1f, URZ ;  /* 0x0000001f07047890 */ /* 0x000fe2000fffe03f */
[----:B------:R-:W-:Y:S01]  /*1090*/  SHF.R.U32.HI R0, RZ, 0x2, R3 ;  /* 0x00000002ff007819 */ /* 0x000fe20000011603 */
[----:B------:R-:W-:Y:S01]  /*10a0*/  IMAD.U32 R5, RZ, RZ, UR6 ;  /* 0x00000006ff057e24 */ /* 0x000fe2000f8e00ff */
[----:B------:R-:W-:Y:S01]  /*10b0*/  SHF.R.U32.HI R4, RZ, 0x1, R4 ;  /* 0x00000001ff047819 */ /* 0x000fe20000011604 */
[----:B------:R-:W-:Y:S01]  /*10c0*/  USHF.R.S32.HI UR5, URZ, 0x1f, UR4 ;  /* 0x0000001f3f057899 */ /* 0x000fe20008011404 */
[----:B01----:R-:W0:Y:S01]  /*10d0*/  LDC.64 R6, c[0x0][0x5c8] ;  /* 0x00017200ff067b82 */ /* 0x003e220000000a00 */
[----:B------:R-:W-:Y:S01]  /*10e0*/  LOP3.LUT R122, R3, 0x3, RZ, 0xc0, !PT ;  /* 0x00000003037a7812 */ /* 0x000fe200078ec0ff */
[----:B------:R-:W-:Y:S01]  /*10f0*/  IMAD.SHL.U32 R9, R14, 0x40, RZ ;  /* 0x000000400e097824 */ /* 0x000fe200078e00ff */
[----:B------:R-:W-:Y:S01]  /*1100*/  LOP3.LUT R0, R0, 0x7, RZ, 0xc0, !PT ;  /* 0x0000000700007812 */ /* 0x000fe200078ec0ff */
[----:B------:R-:W-:Y:S01]  /*1110*/  ULEA.HI UR5, UR5, UR4, URZ, 0x5 ;  /* 0x0000000405057291 */ /* 0x000fe2000f8f283f */
[----:B------:R-:W-:Y:S01]  /*1120*/  LOP3.LUT R23, R4, 0x30, RZ, 0xc0, !PT ;  /* 0x0000003004177812 */ /* 0x000fe200078ec0ff */
[----:B------:R-:W-:Y:S01]  /*1130*/  IMAD R122, R122, -0x2, R5 ;  /* 0xfffffffe7a7a7824 */ /* 0x000fe200078e0205 */
[--C-:B------:R-:W-:Y:S01]  /*1140*/  LOP3.LUT R22, R9, 0x40, R0.reuse, 0xe2, !PT ;  /* 0x0000004009167812 */ /* 0x100fe200078ee200 */
[----:B------:R-:W-:Y:S01]  /*1150*/  USHF.R.S32.HI UR43, URZ, 0x5, UR5 ;  /* 0x000000053f2b7899 */ /* 0x000fe20008011405 */
[----:B------:R-:W-:Y:S01]  /*1160*/  IADD3 R5, RZ, -R23, -R0 ;  /* 0x80000017ff057210 */ /* 0x000fe20007ffe800 */
[----:B------:R-:W-:Y:S01]  /*1170*/  IMAD.MOV.U32 R0, RZ, RZ, -0x1 ;  /* 0xffffffffff007424 */ /* 0x000fe200078e00ff */
[C---:B------:R-:W-:Y:S01]  /*1180*/  LOP3.LUT R127, R3.reuse, 0x80, RZ, 0xc0, !PT ;  /* 0x00000080037f7812 */ /* 0x040fe200078ec0ff */
[----:B------:R-:W-:Y:S01]  /*1190*/  IMAD.MOV.U32 R4, RZ, RZ, 0x1 ;  /* 0x00000001ff047424 */ /* 0x000fe200078e00ff */
[----:B------:R-:W-:Y:S01]  /*11a0*/  UISETP.LT.AND UP0, UPT, UR43, 0x1, UPT ;  /* 0x000000012b00788c */ /* 0x000fe2000bf01270 */
[----:B------:R-:W-:Y:S01]  /*11b0*/  IMAD R5, R14, -0x40, R5 ;  /* 0xffffffc00e057824 */ /* 0x000fe200078e0205 */
[----:B------:R-:W-:Y:S01]  /*11c0*/  ULDC UR4, c[0x0][0x284] ;  /* 0x0000a10000047ab9 */ /* 0x000fe20000000800 */
[----:B--2---:R-:W-:Y:S01]  /*11d0*/  SHF.L.U32 R0, R0, R123, RZ ;  /* 0x0000007b00007219 */ /* 0x004fe200000006ff */
[----:B------:R-:W-:Y:S01]  /*11e0*/  USEL UR44, UR43, 0x1, UP0 ;  /* 0x000000012b2c7887 */ /* 0x000fe20008000000 */
[----:B------:R-:W-:Y:S01]  /*11f0*/  LOP3.LUT R22, R22, R23, RZ, 0xfc, !PT ;  /* 0x0000001716167212 */ /* 0x000fe200078efcff */
[----:B------:R-:W-:Y:S01]  /*1200*/  IMAD.SHL.U32 R126, R3, 0x2, RZ ;  /* 0x00000002037e7824 */ /* 0x000fe200078e00ff */
[----:B------:R-:W-:Y:S01]  /*1210*/  SHF.L.U32 R123, R4, R123, RZ ;  /* 0x0000007b047b7219 */ /* 0x000fe200000006ff */
[----:B------:R-:W-:Y:S01]  /*1220*/  VIADD R129, R5, UR4 ;  /* 0x0000000405817c36 */ /* 0x000fe20008000000 */
[----:B------:R-:W-:Y:S01]  /*1230*/  LOP3.LUT R132, R18, 0x1, RZ, 0xfc, !PT ;  /* 0x0000000112847812 */ /* 0x000fe200078efcff */
[----:B------:R-:W-:Y:S01]  /*1240*/  IMAD.MOV.U32 R23, RZ, RZ, RZ ;  /* 0x000000ffff177224 */ /* 0x000fe200078e00ff */
[C---:B0-----:R-:W-:Y:S01]  /*1250*/  SHF.L.U64.HI R124, R6.reuse, 0x3, R7 ;  /* 0x00000003067c7819 */ /* 0x041fe20000010207 */
[----:B------:R-:W-:Y:S01]  /*1260*/  IMAD.SHL.U32 R125, R6, 0x8, RZ ;  /* 0x00000008067d7824 */ /* 0x000fe200078e00ff */
[----:B------:R-:W-:Y:S01]  /*1270*/  SHF.R.U32.HI R127, RZ, 0x7, R127 ;  /* 0x00000007ff7f7819 */ /* 0x000fe2000001167f */
[----:B------:R-:W-:Y:S01]  /*1280*/  UIADD3 UR44, UR43, -UR44, URZ ;  /* 0x8000002c2b2c7290 */ /* 0x000fe2000fffe03f */
[----:B------:R-:W-:Y:S01]  /*1290*/  LOP3.LUT R128, RZ, R0, RZ, 0x33, !PT ;  /* 0x00000000ff807212 */ /* 0x000fe200078e33ff */
[----:B------:R-:W-:Y:S01]  /*12a0*/  UMOV UR40, URZ ;  /* 0x0000003f00287c82 */ /* 0x000fe20008000000 */
[----:B------:R-:W-:-:S09]  /*12b0*/  UMOV UR41, URZ ;  /* 0x0000003f00297c82 */ /* 0x000fd20008000000 */
.L_x_223:
[----:B------:R-:W0:Y:S01]  /*12c0*/  SHFL.IDX PT, R0, R127, RZ, 0x1f ;  /* 0x00001fff7f007589 */ /* 0x000e2200000e0000 */
[----:B-1----:R-:W1:Y:S01]  /*12d0*/  S2UR UR7, SR_CgaCtaId ;  /* 0x00000000000779c3 */ /* 0x002e620000008800 */
[----:B------:R-:W-:Y:S01]  /*12e0*/  UMOV UR6, 0x400 ;  /* 0x0000040000067882 */ /* 0x000fe20000000000 */
[----:B0-----:R-:W-:Y:S01]  /*12f0*/  R2UR UR4, R0 ;  /* 0x00000000000472ca */ /* 0x001fe200000e0000 */
[----:B-1----:R-:W-:-:S12]  /*1300*/  ULEA UR46, UR7, UR6, 0x18 ;  /* 0x00000006072e7291 */ /* 0x002fd8000f8ec03f */
[----:B------:R-:W-:-:S04]  /*1310*/  ULEA.HI UR5, UR4, UR4, URZ, 0x1 ;  /* 0x0000000404057291 */ /* 0x000fc8000f8f083f */
[----:B------:R-:W-:-:S04]  /*1320*/  ULOP3.LUT UR5, UR5, 0xffffe, URZ, 0xc0, !UPT ;  /* 0x000ffffe05057892 */ /* 0x000fc8000f8ec03f */
[----:B------:R-:W-:-:S03]  /*1330*/  UIADD3 UR5, UR4, -UR5, URZ ;  /* 0x8000000504057290 */ /* 0x000fc6000fffe03f */
[----:B------:R-:W-:Y:S01]  /*1340*/  ULDC UR4, c[0x0][0x28c] ;  /* 0x0000a30000047ab9 */ /* 0x000fe20000000800 */
[----:B------:R-:W-:Y:S01]  /*1350*/  ULEA UR5, UR5, UR46, 0xc ;  /* 0x0000002e05057291 */ /* 0x000fe2000f8e603f */
[----:B------:R-:W-:-:S03]  /*1360*/  ISETP.LT.AND P0, PT, RZ, UR4, PT ;  /* 0x00000004ff007c0c */ /* 0x000fc6000bf01270 */
[----:B------:R-:W-:-:S04]  /*1370*/  UIADD3 UR5, UR5, 0x180, URZ ;  /* 0x0000018005057890 */ /* 0x000fc8000fffe03f */
[----:B------:R-:W-:-:S04]  /*1380*/  USHF.R.U32.HI UR5, URZ, 0x4, UR5 ;  /* 0x000000043f057899 */ /* 0x000fc80008011605 */
[----:B------:R-:W-:-:S04]  /*1390*/  ULOP3.LUT UR5, UR5, 0x3fff, URZ, 0xc0, !UPT ;  /* 0x00003fff05057892 */ /* 0x000fc8000f8ec03f */
[----:B------:R-:W-:Y:S01]  /*13a0*/  ULOP3.LUT UR45, UR5, 0x10000, URZ, 0xfc, !UPT ;  /* 0x00010000052d7892 */ /* 0x000fe2000f8efc3f */
[----:B--234-:R-:W-:Y:S11]  /*13b0*/  @P0 BRA `(.L_x_14) ;  /* 0x0000000000400947 */ /* 0x01cff60003800000 */
[----:B------:R-:W-:Y:S01]  /*13c0*/  MOV R0, 0x0 ;  /* 0x0000000000007802 */ /* 0x000fe20000000f00 */
[----:B------:R-:W-:Y:S01]  /*13d0*/  ULDC.64 UR4, c[0x4][0x68] ;  /* 0x01001a0000047ab9 */ /* 0x000fe20000000a00 */
[----:B------:R-:W-:Y:S01]  /*13e0*/  ULDC.64 UR6, c[0x4][0x8] ;  /* 0x0100020000067ab9 */ /* 0x000fe20000000a00 */
[----:B------:R-:W-:Y:S01]  /*13f0*/  IMAD.U32 R4, RZ, RZ, UR4 ;  /* 0x00000004ff047e24 */ /* 0x000fe2000f8e00ff */
[----:B------:R0:W1:Y:S01]  /*1400*/  LDC.64 R14, c[0x4][R0] ;  /* 0x01000000000e7b82 */ /* 0x0000620000000a00 */
[----:B------:R-:W-:Y:S01]  /*1410*/  IMAD.U32 R5, RZ, RZ, UR5 ;  /* 0x00000005ff057e24 */ /* 0x000fe2000f8e00ff */
[----:B------:R-:W-:Y:S01]  /*1420*/  ULDC.64 UR4, c[0x4][0x70] ;  /* 0x01001c0000047ab9 */ /* 0x000fe20000000a00 */
[----:B------:R-:W-:Y:S02]  /*1430*/  IMAD.U32 R10, RZ, RZ, UR6 ;  /* 0x00000006ff0a7e24 */ /* 0x000fe4000f8e00ff */
[----:B------:R-:W-:Y:S02]  /*1440*/  IMAD.U32 R6, RZ, RZ, UR4 ;  /* 0x00000004ff067e24 */ /* 0x000fe4000f8e00ff */
[----:B------:R-:W-:-:S02]  /*1450*/  IMAD.U32 R7, RZ, RZ, UR5 ;  /* 0x00000005ff077e24 */ /* 0x000fc4000f8e00ff */
[----:B------:R-:W-:Y:S02]  /*1460*/  IMAD.U32 R11, RZ, RZ, UR7 ;  /* 0x00000007ff0b7e24 */ /* 0x000fe4000f8e00ff */
[----:B------:R-:W-:Y:S02]  /*1470*/  IMAD.MOV.U32 R8, RZ, RZ, 0x1e1 ;  /* 0x000001e1ff087424 */ /* 0x000fe400078e00ff */
[----:B------:R-:W-:Y:S02]  /*1480*/  IMAD.MOV.U32 R12, RZ, RZ, 0x1 ;  /* 0x00000001ff0c7424 */ /* 0x000fe400078e00ff */
[----:B0-----:R-:W-:-:S07]  /*1490*/  IMAD.MOV.U32 R13, RZ, RZ, RZ ;  /* 0x000000ffff0d7224 */ /* 0x001fce00078e00ff */
[----:B------:R-:W-:-:S07]  /*14a0*/  LEPC R20, `(.L_x_14) ;  /* 0x000000001014794e */ /* 0x000fce0000000000 */
[----:B-1---5:R-:W-:Y:S05]  /*14b0*/  CALL.ABS.NOINC R14 ;  /* 0x000000000e007343 */ /* 0x022fea0003c00000 */
.L_x_14:
[----:B------:R-:W-:-:S13]  /*14c0*/  ISETP.NE.AND P0, PT, R132, 0x3, PT ;  /* 0x000000038400780c */ /* 0x000fda0003f05270 */
[----:B------:R-:W-:Y:S05]  /*14d0*/  @!P0 BRA `(.L_x_15) ;  /* 0x0000000000048947 */ /* 0x000fea0003800000 */
[----:B------:R-:W-:Y:S01]  /*14e0*/  BPT.TRAP 0x1 ;  /* 0x000000040000795c */ /* 0x000fe20000300000 */
.L_x_15:
[----:B------:R-:W-:Y:S02]  /*14f0*/  IMAD.U32 R3, RZ, RZ, UR41 ;  /* 0x00000029ff037e24 */ /* 0x000fe4000f8e00ff */
[----:B------:R-:W-:-:S03]  /*1500*/  IMAD.U32 R0, RZ, RZ, UR40 ;  /* 0x00000028ff007e24 */ /* 0x000fc6000f8e00ff */
[----:B------:R-:W-:Y:S02]  /*1510*/  LEA R3, R3, UR46, 0x3 ;  /* 0x0000002e03037c11 */ /* 0x000fe4000f8e18ff */
[----:B------:R-:W-:-:S04]  /*1520*/  SHF.L.U32 R0, R0, 0x1f, RZ ;  /* 0x0000001f00007819 */ /* 0x000fc800000006ff */
[----:B------:R0:W1:Y:S01]  /*1530*/  SYNCS.PHASECHK.TRANS64.TRYWAIT P1, [R3+URZ], R0 ;  /* 0x00000000030075a7 */ /* 0x000062000802017f */
[----:B------:R-:W-:Y:S05]  /*1540*/  @!P0 BRA `(.L_x_16) ;  /* 0x0000000000048947 */ /* 0x000fea0003800000 */
[----:B------:R-:W-:Y:S01]  /*1550*/  BPT.TRAP 0x1 ;  /* 0x000000040000795c */ /* 0x000fe20000300000 */
.L_x_16:
[----:B------:R-:W-:-:S05]  /*1560*/  IMAD.U32 R4, RZ, RZ, UR44 ;  /* 0x0000002cff047e24 */ /* 0x000fca000f8e00ff */
[----:B------:R-:W-:Y:S01]  /*1570*/  ISETP.GE.AND P2, PT, R4, 0x1, PT ;  /* 0x000000010400780c */ /* 0x000fe20003f46270 */
[----:B-1----:R-:W-:-:S12]  /*1580*/  @P1 BRA `(.L_x_17) ;  /* 0x0000000000081947 */ /* 0x002fd80003800000 */
[----:B------:R-:W1:Y:S02]  /*1590*/  SYNCS.PHASECHK.TRANS64.TRYWAIT P1, [R3+URZ], R0 ;  /* 0x00000000030075a7 */ /* 0x000e64000802017f */
[----:B-1----:R-:W-:Y:S05]  /*15a0*/  @!P1 BRA `(.L_x_18) ;  /* 0x0000008400389947 */ /* 0x002fea0003800000 */
.L_x_17:
[----:B------:R-:W-:Y:S05]  /*15b0*/  WARPSYNC.ALL ;  /* 0x0000000000007948 */ /* 0x000fea0003800000 */
[----:B------:R-:W-:Y:S01]  /*15c0*/  UIADD3 UR4, UR46, 0x16180, URZ ;  /* 0x000161802e047890 */ /* 0x000fe2000fffe03f */
[----:B------:R-:W-:Y:S01]  /*15d0*/  WARPGROUP.ARRIVE ;  /* 0x00000000000079c5 */ /* 0x000fe20000000000 */
[----:B------:R-:W-:Y:S01]  /*15e0*/  UMOV UR5, 0x80000020 ;  /* 0x8000002000057882 */ /* 0x000fe20000000000 */
[----:B------:R-:W-:Y:S01]  /*15f0*/  UMOV UR7, 0x80000020 ;  /* 0x8000002000077882 */ /* 0x000fe20000000000 */
[----:B------:R-:W-:-:S04]  /*1600*/  USHF.R.U32.HI UR4, URZ, 0x4, UR4 ;  /* 0x000000043f047899 */ /* 0x000fc80008011604 */
[----:B------:R-:W-:-:S04]  /*1610*/  ULOP3.LUT UR4, UR4, 0x3fff, URZ, 0xc0, !UPT ;  /* 0x00003fff04047892 */ /* 0x000fc8000f8ec03f */
[----:B------:R-:W-:Y:S02]  /*1620*/  ULOP3.LUT UR10, UR4, 0x10000, URZ, 0xfc, !UPT ;  /* 0x00010000040a7892 */ /* 0x000fe4000f8efc3f */
[----:B------:R-:W-:Y:S02]  /*1630*/  ULEA UR4, UR41, UR45, 0x9 ;  /* 0x0000002d29047291 */ /* 0x000fe4000f8e483f */
[----:B------:R-:W-:-:S09]  /*1640*/  UIMAD UR6, UR41, 0x300, UR10 ;  /* 0x00000300290678a4 */ /* 0x000fd2000f8e020a */
[----:B------:R-:W-:Y:S01]  /*1650*/  HGMMA.64x192x16.F32 R24, gdesc[UR4], RZ, !UPT, gsb0 ;  /* 0x02e00000041879f0 */ /* 0x000fe2000c0008ff */
[----:B------:R-:W-:Y:S02]  /*1660*/  UIADD3 UR4, UR4, 0x2, URZ ;  /* 0x0000000204047890 */ /* 0x000fe4000fffe03f */
[----:B------:R-:W-:Y:S01]  /*1670*/  UIADD3 UR6, UR6, 0x2, URZ ;  /* 0x0000000206067890 */ /* 0x000fe2000fffe03f */
[----:B------:R-:W-:Y:S01]  /*1680*/  UMOV UR5, 0x80000020 ;  /* 0x8000002000057882 */ /* 0x000fe20000000000 */
[----:B------:R-:W-:Y:S01]  /*1690*/  UMOV UR7, 0x80000020 ;  /* 0x8000002000077882 */ /* 0x000fe20000000000 */
[----:B------:R-:W-:Y:S02]  /*16a0*/  WARPGROUP.DEPBAR.LE gsb0, 0x0 ;  /* 0x00008000000079c5 */ /* 0x000fe40000010000 */
[----:B------:R-:W-:-:S12]  /*16b0*/  WARPGROUP.ARRIVE ;  /* 0x00000000000079c5 */ /* 0x000fd80000000000 */
[----:B------:R-:W-:Y:S03]  /*16c0*/  HGMMA.64x192x16.F32 R24, gdesc[UR4], R24, gsb0 ;  /* 0x02e00000041879f0 */ /* 0x000fe60008000818 */
[----:B------:R-:W-:Y:S02]  /*16d0*/  WARPGROUP.DEPBAR.LE gsb0, 0x0 ;  /* 0x00008000000079c5 */ /* 0x000fe40000010000 */
[----:B------:R-:W-:Y:S05]  /*16e0*/  @!P2 BRA `(.L_x_19) ;  /* 0x0000000000dca947 */ /* 0x000fea0003800000 */
[----:B------:R-:W-:Y:S01]  /*16f0*/  UIADD3 UR4, UR41, 0x1, URZ ;  /* 0x0000000129047890 */ /* 0x000fe2000fffe03f */
[----:B01----:R-:W-:Y:S01]  /*1700*/  IMAD.U32 R0, RZ, RZ, UR44 ;  /* 0x0000002cff007e24 */ /* 0x003fe2000f8e00ff */
[----:B------:R-:W-:Y:S02]  /*1710*/  UMOV UR9, UR41 ;  /* 0x0000002900097c82 */ /* 0x000fe40008000000 */
[----:B------:R-:W-:-:S04]  /*1720*/  UISETP.NE.AND UP0, UPT, UR4, 0xb, UPT ;  /* 0x0000000b0400788c */ /* 0x000fc8000bf05270 */
[----:B------:R-:W-:Y:S02]  /*1730*/  USEL UR5, URZ, 0x1, UP0 ;  /* 0x000000013f057887 */ /* 0x000fe40008000000 */
[----:B------:R-:W-:Y:S02]  /*1740*/  USEL UR8, UR4, URZ, UP0 ;  /* 0x0000003f04087287 */ /* 0x000fe40008000000 */
[----:B------:R-:W-:-:S06]  /*1750*/  ULOP3.LUT UR5, UR40, UR5, URZ, 0x3c, !UPT ;  /* 0x0000000528057292 */ /* 0x000fcc000f8e3c3f */
[----:B------:R-:W-:-:S07]  /*1760*/  IMAD.U32 R5, RZ, RZ, UR5 ;  /* 0x00000005ff057e24 */ /* 0x000fce000f8e00ff */
.L_x_26:
[----:B01----:R-:W-:Y:S05]  /*1770*/  @!P0 BRA `(.L_x_20) ;  /* 0x0000000000048947 */ /* 0x003fea0003800000 */
[----:B------:R-:W-:Y:S01]  /*1780*/  BPT.TRAP 0x1 ;  /* 0x000000040000795c */ /* 0x000fe20000300000 */
.L_x_20:
[----:B------:R-:W0:Y:S01]  /*1790*/  S2UR UR5, SR_CgaCtaId ;  /* 0x00000000000579c3 */ /* 0x000e220000008800 */
[----:B------:R-:W-:Y:S01]  /*17a0*/  UMOV UR4, 0x400 ;  /* 0x0000040000047882 */ /* 0x000fe20000000000 */
[----:B------:R-:W-:Y:S01]  /*17b0*/  SHF.L.U32 R3, R5, 0x1f, RZ ;  /* 0x0000001f05037819 */ /* 0x000fe200000006ff */
[----:B0-----:R-:W-:-:S04]  /*17c0*/  ULEA UR11, UR5, UR4, 0x18 ;  /* 0x00000004050b7291 */ /* 0x001fc8000f8ec03f */
[----:B------:R-:W-:-:S09]  /*17d0*/  ULEA UR4, UR8, UR11, 0x3 ;  /* 0x0000000b08047291 */ /* 0x000fd2000f8e183f */
[----:B------:R0:W1:Y:S01]  /*17e0*/  SYNCS.PHASECHK.TRANS64.TRYWAIT P1, [UR4], R3 ;  /* 0x00000003ff0075a7 */ /* 0x0000620008020144 */
[----:B------:R-:W-:Y:S05]  /*17f0*/  @!P0 BRA `(.L_x_21) ;  /* 0x0000000000048947 */ /* 0x000fea0003800000 */
[----:B------:R-:W-:Y:S01]  /*1800*/  BPT.TRAP 0x1 ;  /* 0x000000040000795c */ /* 0x000fe20000300000 */
.L_x_21:
[----:B-1----:R-:W-:Y:S05]  /*1810*/  @P1 BRA `(.L_x_22) ;  /* 0x0000000000081947 */ /* 0x002fea0003800000 */
[----:B------:R-:W1:Y:S02]  /*1820*/  SYNCS.PHASECHK.TRANS64.TRYWAIT P1, [UR4], R3 ;  /* 0x00000003ff0075a7 */ /* 0x000e640008020144 */
[----:B-1----:R-:W-:Y:S05]  /*1830*/  @!P1 BRA `(.L_x_23) ;  /* 0x0000008000a89947 */ /* 0x002fea0003800000 */
.L_x_22:
[----:B------:R-:W-:Y:S01]  /*1840*/  ULEA UR4, UR8, UR45, 0x9 ;  /* 0x0000002d08047291 */ /* 0x000fe2000f8e483f */
[----:B------:R-:W-:Y:S01]  /*1850*/  WARPGROUP.ARRIVE ;  /* 0x00000000000079c5 */ /* 0x000fe20000000000 */
[----:B------:R-:W-:Y:S01]  /*1860*/  UIMAD UR6, UR8, 0x300, UR10 ;  /* 0x00000300080678a4 */ /* 0x000fe2000f8e020a */
[----:B------:R-:W-:Y:S01]  /*1870*/  UMOV UR5, 0x80000020 ;  /* 0x8000002000057882 */ /* 0x000fe20000000000 */
[----:B------:R-:W-:-:S07]  /*1880*/  UMOV UR7, 0x80000020 ;  /* 0x8000002000077882 */ /* 0x000fce0000000000 */
[----:B------:R-:W-:Y:S01]  /*1890*/  HGMMA.64x192x16.F32 R24, gdesc[UR4], R24, gsb0 ;  /* 0x02e00000041879f0 */ /* 0x000fe20008000818 */
        /* <DEDUP_REMOVED lines=9> */
[----:B------:R-:W-:Y:S01]  /*1930*/  BPT.TRAP 0x1 ;  /* 0x000000040000795c */ /* 0x000fe20000300000 */
.L_x_24:
[----:B------:R-:W-:Y:S01]  /*1940*/  ULEA UR4, UR9, UR11, 0x3 ;  /* 0x0000000b09047291 */ /* 0x000fe2000f8e183f */
[----:B------:R-:W-:-:S03]  /*1950*/  ISETP.GT.U32.AND P1, PT, R18, 0x1, PT ;  /* 0x000000011200780c */ /* 0x000fc60003f24070 */
[----:B------:R-:W-:-:S04]  /*1960*/  UIADD3 UR4, UR4, 0x58, URZ ;  /* 0x0000005804047890 */ /* 0x000fc8000fffe03f */
[----:B------:R-:W-:-:S09]  /*1970*/  UPRMT UR4, URZ, 0x654, UR4 ;  /* 0x000006543f047896 */ /* 0x000fd20008000004 */
[----:B------:R-:W-:Y:S01]  /*1980*/  SYNCS.ARRIVE.TRANS64.RED.A1T0 RZ, [UR4], RZ ;  /* 0x000000ffffff79a7 */ /* 0x000fe20008100404 */
[----:B------:R-:W-:Y:S05]  /*1990*/  @P1 BRA `(.L_x_25) ;  /* 0x0000000000041947 */ /* 0x000fea0003800000 */
[----:B------:R-:W-:Y:S01]  /*19a0*/  BPT.TRAP 0x1 ;  /* 0x000000040000795c */ /* 0x000fe20000300000 */
.L_x_25:
[----:B------:R-:W-:Y:S01]  /*19b0*/  UIADD3 UR8, UR8, 0x1, URZ ;  /* 0x0000000108087890 */ /* 0x000fe2000fffe03f */
[C---:B------:R-:W-:Y:S01]  /*19c0*/  ISETP.GT.AND P1, PT, R0.reuse, 0x1, PT ;  /* 0x000000010000780c */ /* 0x040fe20003f24270 */
[----:B------:R-:W-:Y:S01]  /*19d0*/  UIADD3 UR9, UR9, 0x1, URZ ;  /* 0x0000000109097890 */ /* 0x000fe2000fffe03f */
[----:B------:R-:W-:Y:S01]  /*19e0*/  VIADD R0, R0, 0xffffffff ;  /* 0xffffffff00007836 */ /* 0x000fe20000000000 */
[----:B------:R-:W-:Y:S02]  /*19f0*/  UISETP.NE.AND UP0, UPT, UR8, 0xb, UPT ;  /* 0x0000000b0800788c */ /* 0x000fe4000bf05270 */
[----:B------:R-:W-:Y:S02]  /*1a00*/  UISETP.NE.AND UP1, UPT, UR9, 0xb, UPT ;  /* 0x0000000b0900788c */ /* 0x000fe4000bf25270 */
[----:B------:R-:W-:Y:S02]  /*1a10*/  USEL UR4, URZ, 0x1, UP0 ;  /* 0x000000013f047887 */ /* 0x000fe40008000000 */
[----:B------:R-:W-:-:S02]  /*1a20*/  USEL UR8, UR8, URZ, UP0 ;  /* 0x0000003f08087287 */ /* 0x000fc40008000000 */
[----:B------:R-:W-:Y:S02]  /*1a30*/  USEL UR9, UR9, URZ, UP1 ;  /* 0x0000003f09097287 */ /* 0x000fe40008800000 */
[----:B------:R-:W-:Y:S01]  /*1a40*/  LOP3.LUT R5, R5, UR4, RZ, 0x3c, !PT ;  /* 0x0000000405057c12 */ /* 0x000fe2000f8e3cff */
[----:B------:R-:W-:Y:S09]  /*1a50*/  @P1 BRA `(.L_x_26) ;  /* 0xfffffffc00441947 */ /* 0x000ff2000383ffff */
.L_x_19:
[----:B01----:R-:W0:Y:S02]  /*1a60*/  LDC R0, c[0x0][0x28c] ;  /* 0x0000a300ff007b82 */ /* 0x003e240000000800 */
[----:B0-----:R-:W-:-:S13]  /*1a70*/  ISETP.GE.AND P1, PT, R0, 0x1, PT ;  /* 0x000000010000780c */ /* 0x001fda0003f26270 */
[----:B------:R-:W-:Y:S05]  /*1a80*/  @!P1 BRA `(.L_x_27) ;  /* 0x0000000000409947 */ /* 0x000fea0003800000 */
[----:B------:R-:W-:Y:S05]  /*1a90*/  @!P0 BRA `(.L_x_28) ;  /* 0x0000000000048947 */ /* 0x000fea0003800000 */
[----:B------:R-:W-:Y:S01]  /*1aa0*/  BPT.TRAP 0x1 ;  /* 0x000000040000795c */ /* 0x000fe20000300000 */
.L_x_28:
[----:B------:R-:W0:Y:S01]  /*1ab0*/  S2UR UR7, SR_CgaCtaId ;  /* 0x00000000000779c3 */ /* 0x000e220000008800 */
[----:B------:R-:W-:Y:S01]  /*1ac0*/  UIADD3 UR6, UR44, UR41, URZ ;  /* 0x000000292c067290 */ /* 0x000fe2000fffe03f */
[----:B------:R-:W-:-:S03]  /*1ad0*/  ISETP.GT.U32.AND P0, PT, R18, 0x1, PT ;  /* 0x000000011200780c */ /* 0x000fc60003f04070 */
[----:B------:R-:W-:-:S04]  /*1ae0*/  UIMAD.WIDE.U32 UR4, UR6, -0x45d1745d, URZ ;  /* 0xba2e8ba3060478a5 */ /* 0x000fc8000f8e003f */
[----:B------:R-:W-:-:S03]  /*1af0*/  USHF.R.U32.HI UR4, URZ, 0x3, UR5 ;  /* 0x000000033f047899 */ /* 0x000fc60008011605 */
[----:B------:R-:W-:Y:S01]  /*1b00*/  UMOV UR5, 0x400 ;  /* 0x0000040000057882 */ /* 0x000fe20000000000 */
[----:B------:R-:W-:Y:S02]  /*1b10*/  UIMAD UR6, UR4, -0xb, UR6 ;  /* 0xfffffff5040678a4 */ /* 0x000fe4000f8e0206 */
[----:B0-----:R-:W-:-:S04]  /*1b20*/  ULEA UR5, UR7, UR5, 0x18 ;  /* 0x0000000507057291 */ /* 0x001fc8000f8ec03f */
[----:B------:R-:W-:-:S04]  /*1b30*/  ULEA UR6, UR6, UR5, 0x3 ;  /* 0x0000000506067291 */ /* 0x000fc8000f8e183f */
[----:B------:R-:W-:-:S04]  /*1b40*/  UIADD3 UR6, UR6, 0x58, URZ ;  /* 0x0000005806067890 */ /* 0x000fc8000fffe03f */
[----:B------:R-:W-:-:S09]  /*1b50*/  UPRMT UR6, URZ, 0x654, UR6 ;  /* 0x000006543f067896 */ /* 0x000fd20008000006 */
[----:B------:R-:W-:Y:S01]  /*1b60*/  SYNCS.ARRIVE.TRANS64.RED.A1T0 RZ, [UR6], RZ ;  /* 0x000000ffffff79a7 */ /* 0x000fe20008100406 */
[----:B------:R-:W-:Y:S05]  /*1b70*/  @P0 BRA `(.L_x_27) ;  /* 0x0000000000040947 */ /* 0x000fea0003800000 */
[----:B------:R-:W-:Y:S01]  /*1b80*/  BPT.TRAP 0x1 ;  /* 0x000000040000795c */ /* 0x000fe20000300000 */
.L_x_27:
[----:B------:R-:W-:Y:S01]  /*1b90*/  IMAD R3, R130, 0xc0, RZ ;  /* 0x000000c082037824 */ /* 0x000fe200078e02ff */
[----:B------:R-:W-:Y:S01]  /*1ba0*/  UIADD3 UR41, UR43, UR41, URZ ;  /* 0x000000292b297290 */ /* 0x000fe2000fffe03f */
[----:B------:R-:W-:Y:S01]  /*1bb0*/  SHF.R.S32.HI R13, RZ, 0x1f, R19 ;  /* 0x0000001fff0d7819 */ /* 0x000fe20000011413 */
[----:B------:R-:W-:Y:S01]  /*1bc0*/  ULDC UR7, c[0x0][0x288] ;  /* 0x0000a20000077ab9 */ /* 0x000fe20000000800 */
[----:B------:R-:W-:Y:S01]  /*1bd0*/  IMAD.SHL.U32 R8, R131, 0x80, RZ ;  /* 0x0000008083087824 */ /* 0x000fe200078e00ff */
[C---:B------:R-:W-:Y:S01]  /*1be0*/  LOP3.LUT R10, R3.reuse, 0x6, R126, 0xf8, !PT ;  /* 0x00000006030a7812 */ /* 0x040fe200078ef87e */
[----:B------:R-:W-:Y:S01]  /*1bf0*/  UISETP.GT.U32.AND UP0, UPT, UR41, 0xa, UPT ;  /* 0x0000000a2900788c */ /* 0x000fe2000bf04070 */
[----:B------:R-:W-:Y:S01]  /*1c00*/  ISETP.GE.AND P0, PT, R3, UR7, PT ;  /* 0x0000000703007c0c */ /* 0x000fe2000bf06270 */
[----:B------:R-:W-:Y:S01]  /*1c10*/  ULDC.64 UR4, c[0x0][0x5d0] ;  /* 0x0001740000047ab9 */ /* 0x000fe20000000a00 */
[----:B------:R-:W-:Y:S01]  /*1c20*/  SHF.R.S32.HI R11, RZ, 0x1f, R10 ;  /* 0x0000001fff0b7819 */ /* 0x000fe2000001140a */
[----:B------:R-:W-:Y:S01]  /*1c30*/  ULDC UR10, c[0x0][0x284] ;  /* 0x0000a100000a7ab9 */ /* 0x000fe20000000800 */
[----:B------:R-:W-:Y:S01]  /*1c40*/  IMAD R0, R13, UR4, RZ ;  /* 0x000000040d007c24 */ /* 0x000fe2000f8e02ff */
[----:B------:R-:W-:Y:S01]  /*1c50*/  UISETP.LT.U32.AND UP0, UPT, UR43, 0xb, UP0 ;  /* 0x0000000b2b00788c */ /* 0x000fe20008701070 */
[----:B------:R-:W-:Y:S01]  /*1c60*/  ISETP.GE.OR P0, PT, R8, UR10, P0 ;  /* 0x0000000a08007c0c */ /* 0x000fe20008706670 */
[----:B------:R-:W-:Y:S01]  /*1c70*/  UISETP.GE.U32.AND UP1, UPT, UR43, 0xb, UPT ;  /* 0x0000000b2b00788c */ /* 0x000fe2000bf26070 */
[C---:B------:R-:W-:Y:S01]  /*1c80*/  IMAD R7, R19.reuse, UR5, R0 ;  /* 0x0000000513077c24 */ /* 0x040fe2000f8e0200 */
[----:B------:R-:W-:Y:S01]  /*1c90*/  USEL UR6, URZ, 0x1, !UP0 ;  /* 0x000000013f067887 */ /* 0x000fe2000c000000 */
[----:B------:R-:W-:Y:S01]  /*1ca0*/  IMAD.WIDE.U32 R4, R19, UR4, R10 ;  /* 0x0000000413047c25 */ /* 0x000fe2000f8e000a */
[----:B------:R-:W-:Y:S01]  /*1cb0*/  UIMAD.WIDE.U32 UR4, UR41, -0x45d1745d, URZ ;  /* 0xba2e8ba3290478a5 */ /* 0x000fe2000f8e003f */
[----:B------:R-:W-:-:S02]  /*1cc0*/  ULDC.64 UR8, c[0x0][0x5c8] ;  /* 0x0001720000087ab9 */ /* 0x000fc40000000a00 */
[----:B------:R-:W-:Y:S01]  /*1cd0*/  IMAD.WIDE R130, R131, 0x80, R22 ;  /* 0x0000008083827825 */ /* 0x000fe200078e0216 */
[----:B------:R-:W-:Y:S02]  /*1ce0*/  USHF.R.U32.HI UR4, URZ, 0x3, UR5 ;  /* 0x000000033f047899 */ /* 0x000fe40008011605 */
[----:B------:R-:W-:Y:S01]  /*1cf0*/  ULOP3.LUT UR40, UR40, UR6, URZ, 0x3c, !UPT ;  /* 0x0000000628287292 */ /* 0x000fe2000f8e3c3f */
[----:B------:R-:W-:Y:S01]  /*1d00*/  IMAD R9, R131, UR8, RZ ;  /* 0x0000000883097c24 */ /* 0x000fe2000f8e02ff */
[----:B------:R-:W-:Y:S01]  /*1d10*/  UIMAD UR41, UR4, -0xb, UR41 ;  /* 0xfffffff5042978a4 */ /* 0x000fe2000f8e0229 */
[----:B------:R-:W-:Y:S01]  /*1d20*/  IMAD.IADD R5, R5, 0x1, R7 ;  /* 0x0000000105057824 */ /* 0x000fe200078e0207 */
[----:B------:R-:W-:Y:S01]  /*1d30*/  @UP1 ULOP3.LUT UR40, UR40, 0x1, UR4, 0x78, !UPT ;  /* 0x0000000128281892 */ /* 0x000fe2000f8e7804 */
[C---:B------:R-:W-:Y:S02]  /*1d40*/  IMAD R9, R130.reuse, UR9, R9 ;  /* 0x0000000982097c24 */ /* 0x040fe4000f8e0209 */
[----:B------:R-:W-:-:S04]  /*1d50*/  IMAD.WIDE.U32 R134, R130, UR8, R4 ;  /* 0x0000000882867c25 */ /* 0x000fc8000f8e0004 */
[----:B------:R-:W-:Y:S01]  /*1d60*/  IMAD.MOV.U32 R0, RZ, RZ, -0x1 ;  /* 0xffffffffff007424 */ /* 0x000fe200078e00ff */
[----:B------:R-:W-:Y:S06]  /*1d70*/  @P0 BRA `(.L_x_29) ;  /* 0x0000005c00540947 */ /* 0x000fec0003800000 */
[----:B-----5:R-:W-:Y:S01]  /*1d80*/  FSETP.NEU.AND P0, PT, R121, RZ, PT ;  /* 0x000000ff7900720b */ /* 0x020fe20003f0d000 */
[----:B------:R-:W-:Y:S01]  /*1d90*/  IMAD.IADD R3, R122, 0x1, -R3 ;  /* 0x000000017a037824 */ /* 0x000fe200078e0a03 */
[----:B------:R-:W-:Y:S01]  /*1da0*/  BSSY B0, `(.L_x_29) ;  /* 0x00005d2000007945 */ /* 0x000fe20003800000 */
[----:B------:R-:W-:Y:S02]  /*1db0*/  IMAD.IADD R8, R129, 0x1, -R8 ;  /* 0x0000000181087824 */ /* 0x000fe400078e0a08 */
[----:B------:R-:W-:Y:S01]  /*1dc0*/  IMAD.IADD R143, R135, 0x1, R9 ;  /* 0x00000001878f7824 */ /* 0x000fe200078e0209 */
[----:B------:R-:W-:-:S04]  /*1dd0*/  ISETP.GT.AND P2, PT, R3, RZ, PT ;  /* 0x000000ff0300720c */ /* 0x000fc80003f44270 */
[----:B------:R-:W-:-:S03]  /*1de0*/  ISETP.GT.AND P1, PT, R8, RZ, P2 ;  /* 0x000000ff0800720c */ /* 0x000fc60001724270 */
[----:B------:R-:W-:Y:S10]  /*1df0*/  @!P0 BRA `(.L_x_30) ;  /* 0x0000004000588947 */ /* 0x000ff40003800000 */
[----:B------:R-:W0:Y:S01]  /*1e00*/  LDC.64 R138, c[0x0][0x5b8] ;  /* 0x00016e00ff8a7b82 */ /* 0x000e220000000a00 */
[----:B------:R-:W-:-:S07]  /*1e10*/  ULDC.64 UR4, c[0x0][0x5c0] ;  /* 0x0001700000047ab9 */ /* 0x000fce0000000a00 */
[----:B------:R-:W1:Y:S08]  /*1e20*/  LDC.64 R140, c[0x0][0x5b0] ;  /* 0x00016c00ff8c7b82 */ /* 0x000e700000000a00 */
[----:B------:R-:W2:Y:S01]  /*1e30*/  LDC.64 R14, c[0x0][0x5a8] ;  /* 0x00016a00ff0e7b82 */ /* 0x000ea20000000a00 */
[-C--:B0-----:R-:W-:Y:S02]  /*1e40*/  IMAD R4, R13, R138.reuse, RZ ;  /* 0x0000008a0d047224 */ /* 0x081fe400078e02ff */
[----:B------:R-:W-:-:S04]  /*1e50*/  IMAD.WIDE.U32 R136, R19, R138, R10 ;  /* 0x0000008a13887225 */ /* 0x000fc800078e000a */
[----:B------:R-:W-:Y:S02]  /*1e60*/  IMAD R133, R19, R139, R4 ;  /* 0x0000008b13857224 */ /* 0x000fe400078e0204 */
[-C--:B-1----:R-:W-:Y:S02]  /*1e70*/  IMAD R4, R131, R140.reuse, RZ ;  /* 0x0000008c83047224 */ /* 0x082fe400078e02ff */
[----:B------:R-:W-:Y:S02]  /*1e80*/  IMAD.IADD R13, R137, 0x1, R133 ;  /* 0x00000001890d7824 */ /* 0x000fe400078e0285 */
[----:B------:R-:W-:Y:S02]  /*1e90*/  IMAD.MOV.U32 R12, RZ, RZ, R136 ;  /* 0x000000ffff0c7224 */ /* 0x000fe400078e0088 */
[C---:B------:R-:W-:Y:S02]  /*1ea0*/  IMAD R135, R130.reuse, R141, R4 ;  /* 0x0000008d82877224 */ /* 0x040fe400078e0204 */
[----:B------:R-:W-:-:S04]  /*1eb0*/  IMAD.WIDE.U32 R4, R130, R140, R12 ;  /* 0x0000008c82047225 */ /* 0x000fc800078e000c */
[----:B------:R-:W-:Y:S01]  /*1ec0*/  IMAD.IADD R5, R5, 0x1, R135 ;  /* 0x0000000105057824 */ /* 0x000fe200078e0287 */
[----:B--2---:R-:W-:-:S04]  /*1ed0*/  LEA R6, P0, R4, R14, 0x1 ;  /* 0x0000000e04067211 */ /* 0x004fc800078008ff */
[----:B------:R-:W-:-:S05]  /*1ee0*/  LEA.HI.X R7, R4, R15, R5, 0x1, P0 ;  /* 0x0000000f04077211 */ /* 0x000fca00000f0c05 */
[----:B------:R0:W2:Y:S01]  /*1ef0*/  @P1 LDG.E.LTC128B.U16 R9, desc[UR38][R6.64] ;  /* 0x0000002606091981 */ /* 0x0000a2000c1e1520 */
[----:B------:R-:W-:Y:S01]  /*1f00*/  IMAD.WIDE.U32 R20, R130, R140, R10 ;  /* 0x0000008c82147225 */ /* 0x000fe200078e000a */
[----:B------:R-:W-:Y:S03]  /*1f10*/  BSSY B1, `(.L_x_31) ;  /* 0x0000013000017945 */ /* 0x000fe60003800000 */
[----:B------:R-:W-:Y:S02]  /*1f20*/  IMAD.IADD R21, R135, 0x1, R21 ;  /* 0x0000000187157824 */ /* 0x000fe400078e0215 */
[----:B------:R-:W-:-:S04]  /*1f30*/  IMAD.WIDE.U32 R20, R19, R138, R20 ;  /* 0x0000008a13147225 */ /* 0x000fc800078e0014 */
[----:B0-----:R-:W-:Y:S01]  /*1f40*/  IMAD.IADD R7, R133, 0x1, R21 ;  /* 0x0000000185077824 */ /* 0x001fe200078e0215 */
[----:B------:R-:W-:Y:S02]  /*1f50*/  LEA R6, P4, R20, R14, 0x1 ;  /* 0x0000000e14067211 */ /* 0x000fe400078808ff */
[----:B------:R-:W-:Y:S02]  /*1f60*/  SHF.L.U64.HI R21, R140, 0x3, R141 ;  /* 0x000000038c157819 */ /* 0x000fe4000001028d */
[----:B------:R-:W-:Y:S01]  /*1f70*/  LEA.HI.X R7, R20, R15, R7, 0x1, P4 ;  /* 0x0000000f14077211 */ /* 0x000fe200020f0c07 */
[----:B------:R-:W-:Y:S02]  /*1f80*/  IMAD.SHL.U32 R20, R140, 0x8, RZ ;  /* 0x000000088c147824 */ /* 0x000fe400078e00ff */
[----:B--2---:R-:W-:-:S05]  /*1f90*/  HADD2.F32 R4, -RZ, R9.H0_H0 ;  /* 0x20000009ff047230 */ /* 0x004fca0000004100 */
[----:B------:R-:W-:Y:S01]  /*1fa0*/  FMUL R5, R4, R121 ;  /* 0x0000007904057220 */ /* 0x000fe20000400000 */
[----:B------:R-:W-:-:S03]  /*1fb0*/  LEA R4, P0, R134, UR4, 0x1 ;  /* 0x0000000486047c11 */ /* 0x000fc6000f8008ff */
[----:B------:R-:W-:Y:S01]  /*1fc0*/  FFMA R24, R24, R120, R5 ;  /* 0x0000007818187223 */ /* 0x000fe20000000005 */
[----:B------:R-:W-:Y:S02]  /*1fd0*/  LEA.HI.X R5, R134, UR5, R143, 0x1, P0 ;  /* 0x0000000586057c11 */ /* 0x000fe400080f0c8f */
[----:B------:R-:W-:Y:S02]  /*1fe0*/  ISETP.GT.AND P0, PT, R3, 0x1, PT ;  /* 0x000000010300780c */ /* 0x000fe40003f04270 */
[----:B------:R-:W-:Y:S02]  /*1ff0*/  F2FP.F16.F32.PACK_AB R24, RZ, R24 ;  /* 0x00000018ff18723e */ /* 0x000fe400000000ff */
[----:B------:R-:W-:-:S03]  /*2000*/  ISETP.GT.AND P3, PT, R8, RZ, P0 ;  /* 0x000000ff0800720c */ /* 0x000fc60000764270 */
[----:B------:R0:W-:Y:S10]  /*2010*/  @P1 STG.E.U16 desc[UR38][R4.64], R24 ;  /* 0x0000001804001986 */ /* 0x0001f4000c101526 */
[----:B------:R-:W-:Y:S05]  /*2020*/  @!P3 BRA `(.L_x_32) ;  /* 0x000000000004b947 */ /* 0x000fea0003800000 */
[----:B------:R1:W5:Y:S02]  /*2030*/  LDG.E.LTC128B.U16 R9, desc[UR38][R6.64+0x2] ;  /* 0x0000022606097981 */ /* 0x000364000c1e1520 */
.L_x_32:
[----:B------:R-:W-:Y:S05]  /*2040*/  BSYNC B1 ;  /* 0x0000000000017941 */ /* 0x000fea0003800000 */
.L_x_31:
[----:B-----5:R-:W-:Y:S01]  /*2050*/  HADD2.F32 R12, -RZ, R9.H0_H0 ;  /* 0x20000009ff0c7230 */ /* 0x020fe20000004100 */
[----:B------:R-:W-:Y:S01]  /*2060*/  ISETP.GT.AND P2, PT, R8, 0x8, P2 ;  /* 0x000000080800780c */ /* 0x000fe20001744270 */
[----:B------:R-:W-:-:S04]  /*2070*/  IMAD.WIDE.U32 R130, R130, R140, R20 ;  /* 0x0000008c82827225 */ /* 0x000fc800078e0014 */
[----:B------:R-:W-:Y:S01]  /*2080*/  FMUL R12, R12, R121 ;  /* 0x000000790c0c7220 */ /* 0x000fe20000400000 */
[--C-:B------:R-:W-:Y:S01]  /*2090*/  IMAD.IADD R135, R135, 0x1, R131.reuse ;  /* 0x0000000187877824 */ /* 0x100fe200078e0283 */
[----:B------:R-:W-:Y:S02]  /*20a0*/  IADD3 R136, P1, R136, R130, RZ ;  /* 0x0000008288887210 */ /* 0x000fe40007f3e0ff */
[----:B------:R-:W-:Y:S01]  /*20b0*/  FFMA R12, R25, R120, R12 ;  /* 0x00000078190c7223 */ /* 0x000fe2000000000c */
[----:B------:R-:W-:Y:S02]  /*20c0*/  PRMT R131, R9, 0x7610, R131 ;  /* 0x0000761009837816 */ /* 0x000fe40000000083 */
[----:B------:R-:W-:Y:S01]  /*20d0*/  IMAD.X R13, R135, 0x1, R13, P1 ;  /* 0x00000001870d7824 */ /* 0x000fe200008e060d */
[----:B------:R-:W-:Y:S02]  /*20e0*/  LEA R20, P1, R136, R14, 0x1 ;  /* 0x0000000e88147211 */ /* 0x000fe400078208ff */
[----:B------:R-:W-:-:S02]  /*20f0*/  F2FP.F16.F32.PACK_AB R12, RZ, R12 ;  /* 0x0000000cff0c723e */ /* 0x000fc400000000ff */
[----:B------:R-:W-:Y:S02]  /*2100*/  LEA.HI.X R21, R136, R15, R13, 0x1, P1 ;  /* 0x0000000f88157211 */ /* 0x000fe400008f0c0d */
[----:B------:R-:W-:-:S05]  /*2110*/  PRMT R25, R12, 0x7610, R25 ;  /* 0x000076100c197816 */ /* 0x000fca0000000019 */
[----:B------:R2:W-:Y:S04]  /*2120*/  @P3 STG.E.U16 desc[UR38][R4.64+0x2], R25 ;  /* 0x0000021904003986 */ /* 0x0005e8000c101526 */
[----:B------:R-:W3:Y:S01]  /*2130*/  @P2 LDG.E.LTC128B.U16 R131, desc[UR38][R20.64] ;  /* 0x0000002614832981 */ /* 0x000ee2000c1e1520 */
[----:B0-----:R-:W-:Y:S01]  /*2140*/  IADD3 R24, P1, R10, R130, RZ ;  /* 0x000000820a187210 */ /* 0x001fe20007f3e0ff */
[----:B------:R-:W-:Y:S01]  /*2150*/  BSSY B1, `(.L_x_33) ;  /* 0x0000011000017945 */ /* 0x000fe20003800000 */
[----:B------:R-:W-:Y:S02]  /*2160*/  SHF.L.U64.HI R13, R125, 0x1, R124 ;  /* 0x000000017d0d7819 */ /* 0x000fe4000001027c */
[----:B------:R-:W-:Y:S01]  /*2170*/  ISETP.GT.AND P0, PT, R8, 0x8, P0 ;  /* 0x000000080800780c */ /* 0x000fe20000704270 */
[----:B--2---:R-:W-:Y:S01]  /*2180*/  IMAD.X R25, R11, 0x1, R135, P1 ;  /* 0x000000010b197824 */ /* 0x004fe200008e0687 */
[----:B------:R-:W-:Y:S01]  /*2190*/  LEA R12, P1, R125, R4, 0x1 ;  /* 0x000000047d0c7211 */ /* 0x000fe200078208ff */
[----:B------:R-:W-:-:S04]  /*21a0*/  IMAD.WIDE.U32 R24, R19, R138, R24 ;  /* 0x0000008a13187225 */ /* 0x000fc800078e0018 */
[----:B------:R-:W-:Y:S02]  /*21b0*/  IMAD.X R13, R13, 0x1, R5, P1 ;  /* 0x000000010d0d7824 */ /* 0x000fe400008e0605 */
[----:B------:R-:W-:Y:S02]  /*21c0*/  IMAD.IADD R11, R133, 0x1, R25 ;  /* 0x00000001850b7824 */ /* 0x000fe400078e0219 */
[----:B---3--:R-:W-:-:S05]  /*21d0*/  HADD2.F32 R10, -RZ, R131.H0_H0 ;  /* 0x20000083ff0a7230 */ /* 0x008fca0000004100 */
[----:B------:R-:W-:Y:S01]  /*21e0*/  FMUL R9, R10, R121 ;  /* 0x000000790a097220 */ /* 0x000fe20000400000 */
[----:B------:R-:W-:-:S03]  /*21f0*/  LEA R10, P3, R24, R14, 0x1 ;  /* 0x0000000e180a7211 */ /* 0x000fc600078608ff */
[----:B------:R-:W-:Y:S01]  /*2200*/  FFMA R9, R26, R120, R9 ;  /* 0x000000781a097223 */ /* 0x000fe20000000009 */
[----:B------:R-:W-:-:S04]  /*2210*/  LEA.HI.X R11, R24, R15, R11, 0x1, P3 ;  /* 0x0000000f180b7211 */ /* 0x000fc800018f0c0b */
[----:B------:R-:W-:-:S05]  /*2220*/  F2FP.F16.F32.PACK_AB R9, RZ, R9 ;  /* 0x00000009ff09723e */ /* 0x000fca00000000ff */
[----:B------:R0:W-:Y:S01]  /*2230*/  @P2 STG.E.U16 desc[UR38][R12.64], R9 ;  /* 0x000000090c002986 */ /* 0x0001e2000c101526 */
[----:B------:R-:W-:Y:S05]  /*2240*/  @!P0 BRA `(.L_x_34) ;  /* 0x0000000000048947 */ /* 0x000fea0003800000 */
[----:B------:R2:W5:Y:S02]  /*2250*/  LDG.E.LTC128B.U16 R131, desc[UR38][R10.64+0x2] ;  /* 0x000002260a837981 */ /* 0x000564000c1e1520 */
.L_x_34:
[----:B------:R-:W-:Y:S05]  /*2260*/  BSYNC B1 ;  /* 0x0000000000017941 */ /* 0x000fea0003800000 */
.L_x_33:
[----:B-----5:R-:W-:Y:S01]  /*2270*/  HADD2.F32 R14, -RZ, R131.H0_H0 ;  /* 0x20000083ff0e7230 */ /* 0x020fe20000004100 */
[----:B------:R-:W-:Y:S01]  /*2280*/  ISETP.GT.AND P1, PT, R3, 0x8, PT ;  /* 0x000000080300780c */ /* 0x000fe20003f24270 */
[----:B------:R-:W-:Y:S03]  /*2290*/  BSSY B1, `(.L_x_35) ;  /* 0x0000008000017945 */ /* 0x000fe60003800000 */
[----:B------:R-:W-:Y:S01]  /*22a0*/  FMUL R14, R14, R121 ;  /* 0x000000790e0e7220 */ /* 0x000fe20000400000 */
[----:B------:R-:W-:-:S03]  /*22b0*/  ISETP.GT.AND P2, PT, R8, RZ, P1 ;  /* 0x000000ff0800720c */ /* 0x000fc60000f44270 */
[----:B------:R-:W-:-:S05]  /*22c0*/  FFMA R14, R27, R120, R14 ;  /* 0x000000781b0e7223 */ /* 0x000fca000000000e */
[----:B------:R-:W-:-:S05]  /*22d0*/  F2FP.F16.F32.PACK_AB R14, RZ, R14 ;  /* 0x0000000eff0e723e */ /* 0x000fca00000000ff */
[----:B------:R3:W-:Y:S01]  /*22e0*/  @P0 STG.E.U16 desc[UR38][R12.64+0x2], R14 ;  /* 0x0000020e0c000986 */ /* 0x0007e2000c101526 */
[----:B------:R-:W-:Y:S05]  /*22f0*/  @!P2 BRA `(.L_x_36) ;  /* 0x000000000004a947 */ /* 0x000fea0003800000 */
[----:B------:R4:W5:Y:S02]  /*2300*/  LDG.E.LTC128B.U16 R131, desc[UR38][R6.64+0x10] ;  /* 0x0000102606837981 */ /* 0x000964000c1e1520 */
.L_x_36:
[----:B------:R-:W-:Y:S05]  /*2310*/  BSYNC B1 ;  /* 0x0000000000017941 */ /* 0x000fea0003800000 */
.L_x_35:
[----:B---3-5:R-:W-:Y:S01]  /*2320*/  HADD2.F32 R14, -RZ, R131.H0_H0 ;  /* 0x20000083ff0e7230 */ /* 0x028fe20000004100 */
[----:B------:R-:W-:Y:S01]  /*2330*/  ISETP.GT.AND P0, PT, R3, 0x9, PT ;  /* 0x000000090300780c */ /* 0x000fe20003f04270 */
[----:B------:R-:W-:Y:S03]  /*2340*/  BSSY B1, `(.L_x_37) ;  /* 0x0000008000017945 */ /* 0x000fe60003800000 */
[----:B0-----:R-:W-:Y:S01]  /*2350*/  FMUL R9, R14, R121 ;  /* 0x000000790e097220 */ /* 0x001fe20000400000 */
[----:B------:R-:W-:-:S03]  /*2360*/  ISETP.GT.AND P3, PT, R8, RZ, P0 ;  /* 0x000000ff0800720c */ /* 0x000fc60000764270 */
[----:B------:R-:W-:-:S05]  /*2370*/  FFMA R9, R28, R120, R9 ;  /* 0x000000781c097223 */ /* 0x000fca0000000009 */
[----:B------:R-:W-:-:S05]  /*2380*/  F2FP.F16.F32.PACK_AB R9, RZ, R9 ;  /* 0x00000009ff09723e */ /* 0x000fca00000000ff */
[----:B------:R0:W-:Y:S01]  /*2390*/  @P2 STG.E.U16 desc[UR38][R4.64+0x10], R9 ;  /* 0x0000100904002986 */ /* 0x0001e2000c101526 */
[----:B------:R-:W-:Y:S05]  /*23a0*/  @!P3 BRA `(.L_x_38) ;  /* 0x000000000004b947 */ /* 0x000fea0003800000 */
[----:B------:R3:W5:Y:S02]  /*23b0*/  LDG.E.LTC128B.U16 R131, desc[UR38][R6.64+0x12] ;  /* 0x0000122606837981 */ /* 0x000764000c1e1520 */
.L_x_38:
[----:B------:R-:W-:Y:S05]  /*23c0*/  BSYNC B1 ;  /* 0x0000000000017941 */ /* 0x000fea0003800000 */
.L_x_37:
[----:B-----5:R-:W-:Y:S01]  /*23d0*/  HADD2.F32 R14, -RZ, R131.H0_H0 ;  /* 0x20000083ff0e7230 */ /* 0x020fe20000004100 */
[----:B------:R-:W-:Y:S01]  /*23e0*/  ISETP.GT.AND P1, PT, R8, 0x8, P1 ;  /* 0x000000080800780c */ /* 0x000fe20000f24270 */
[----:B------:R-:W-:Y:S03]  /*23f0*/  BSSY B1, `(.L_x_39) ;  /* 0x0000007000017945 */ /* 0x000fe60003800000 */
[----:B------:R-:W-:-:S04]  /*2400*/  FMUL R14, R14, R121 ;  /* 0x000000790e0e7220 */ /* 0x000fc80000400000 */
[----:B------:R-:W-:-:S05]  /*2410*/  FFMA R14, R29, R120, R14 ;  /* 0x000000781d0e7223 */ /* 0x000fca000000000e */
[----:B------:R-:W-:-:S05]  /*2420*/  F2FP.F16.F32.PACK_AB R14, RZ, R14 ;  /* 0x0000000eff0e723e */ /* 0x000fca00000000ff */
[----:B------:R0:W-:Y:S01]  /*2430*/  @P3 STG.E.U16 desc[UR38][R4.64+0x12], R14 ;  /* 0x0000120e04003986 */ /* 0x0001e2000c101526 */
[----:B------:R-:W-:Y:S05]  /*2440*/  @!P1 BRA `(.L_x_40) ;  /* 0x0000000000049947 */ /* 0x000fea0003800000 */
[----:B------:R0:W5:Y:S02]  /*2450*/  LDG.E.LTC128B.U16 R131, desc[UR38][R10.64+0x10] ;  /* 0x000010260a837981 */ /* 0x000164000c1e1520 */
.L_x_40:
[----:B------:R-:W-:Y:S05]  /*2460*/  BSYNC B1 ;  /* 0x0000000000017941 */ /* 0x000fea0003800000 */
.L_x_39:
[----:B0----5:R-:W-:Y:S01]  /*2470*/  HADD2.F32 R14, -RZ, R131.H0_H0 ;  /* 0x20000083ff0e7230 */ /* 0x021fe20000004100 */
        /* <DEDUP_REMOVED lines=8> */
.L_x_42:
[----:B------:R-:W-:Y:S05]  /*2500*/  BSYNC B1 ;  /* 0x0000000000017941 */ /* 0x000fea0003800000 */
.L_x_41:
        /* <DEDUP_REMOVED lines=10> */
.L_x_44:
[----:B------:R-:W-:Y:S05]  /*25b0*/  BSYNC B1 ;  /* 0x0000000000017941 */ /* 0x000fea0003800000 */
.L_x_43:
[----:B0----5:R-:W-:Y:S01]  /*25c0*/  HADD2.F32 R14, -RZ, R131.H0_H0 ;  /* 0x20000083ff0e7230 */ /* 0x021fe20000004100 */
        /* <DEDUP_REMOVED lines=9> */
.L_x_46:
[----:B------:R-:W-:Y:S05]  /*2660*/  BSYNC B1 ;  /* 0x0000000000017941 */ /* 0x000fea0003800000 */
.L_x_45:
        /* <DEDUP_REMOVED lines=9> */
.L_x_48:
[----:B------:R-:W-:Y:S05]  /*2700*/  BSYNC B1 ;  /* 0x0000000000017941 */ /* 0x000fea0003800000 */
.L_x_47:
        /* <DEDUP_REMOVED lines=9> */
.L_x_50:
[----:B------:R-:W-:Y:S05]  /*27a0*/  BSYNC B1 ;  /* 0x0000000000017941 */ /* 0x000fea0003800000 */
.L_x_49:
        /* <DEDUP_REMOVED lines=10> */
.L_x_52:
[----:B------:R-:W-:Y:S05]  /*2850*/  BSYNC B1 ;  /* 0x0000000000017941 */ /* 0x000fea0003800000 */
.L_x_51:
        /* <DEDUP_REMOVED lines=10> */
.L_x_54:
[----:B------:R-:W-:Y:S05]  /*2900*/  BSYNC B1 ;  /* 0x0000000000017941 */ /* 0x000fea0003800000 */
.L_x_53:
        /* <DEDUP_REMOVED lines=9> */
.L_x_56:
[----:B------:R-:W-:Y:S05]  /*29a0*/  BSYNC B1 ;  /* 0x0000000000017941 */ /* 0x000fea0003800000 */
.L_x_55:
        /* <DEDUP_REMOVED lines=9> */
.L_x_58:
[----:B------:R-:W-:Y:S05]  /*2a40*/  BSYNC B1 ;  /* 0x0000000000017941 */ /* 0x000fea0003800000 */
.L_x_57:
        /* <DEDUP_REMOVED lines=10> */
.L_x_60:
[----:B------:R-:W-:Y:S05]  /*2af0*/  BSYNC B1 ;  /* 0x0000000000017941 */ /* 0x000fea0003800000 */
.L_x_59:
        /* <DEDUP_REMOVED lines=10> */
.L_x_62:
[----:B------:R-:W-:Y:S05]  /*2ba0*/  BSYNC B1 ;  /* 0x0000000000017941 */ /* 0x000fea0003800000 */
.L_x_61:
        /* <DEDUP_REMOVED lines=9> */
.L_x_64:
[----:B------:R-:W-:Y:S05]  /*2c40*/  BSYNC B1 ;  /* 0x0000000000017941 */ /* 0x000fea0003800000 */
.L_x_63:
        /* <DEDUP_REMOVED lines=9> */
.L_x_66:
[----:B------:R-:W-:Y:S05]  /*2ce0*/  BSYNC B1 ;  /* 0x0000000000017941 */ /* 0x000fea0003800000 */
.L_x_65:
        /* <DEDUP_REMOVED lines=10> */
.L_x_68:
[----:B------:R-:W-:Y:S05]  /*2d90*/  BSYNC B1 ;  /* 0x0000000000017941 */ /* 0x000fea0003800000 */
.L_x_67:
        /* <DEDUP_REMOVED lines=10> */
.L_x_70:
[----:B------:R-:W-:Y:S05]  /*2e40*/  BSYNC B1 ;  /* 0x0000000000017941 */ /* 0x000fea0003800000 */
.L_x_69:
        /* <DEDUP_REMOVED lines=9> */
.L_x_72:
[----:B------:R-:W-:Y:S05]  /*2ee0*/  BSYNC B1 ;  /* 0x0000000000017941 */ /* 0x000fea0003800000 */
.L_x_71:
        /* <DEDUP_REMOVED lines=9> */
.L_x_74:
[----:B------:R-:W-:Y:S05]  /*2f80*/  BSYNC B1 ;  /* 0x0000000000017941 */ /* 0x000fea0003800000 */
.L_x_73:
        /* <DEDUP_REMOVED lines=10> */
.L_x_76:
[----:B------:R-:W-:Y:S05]  /*3030*/  BSYNC B1 ;  /* 0x0000000000017941 */ /* 0x000fea0003800000 */
.L_x_75:
        /* <DEDUP_REMOVED lines=10> */
.L_x_78:
[----:B------:R-:W-:Y:S05]  /*30e0*/  BSYNC B1 ;  /* 0x0000000000017941 */ /* 0x000fea0003800000 */
.L_x_77:
        /* <DEDUP_REMOVED lines=9> */
.L_x_80:
[----:B------:R-:W-:Y:S05]  /*3180*/  BSYNC B1 ;  /* 0x0000000000017941 */ /* 0x000fea0003800000 */
.L_x_79:
        /* <DEDUP_REMOVED lines=9> */
.L_x_82:
[----:B------:R-:W-:Y:S05]  /*3220*/  BSYNC B1 ;  /* 0x0000000000017941 */ /* 0x000fea0003800000 */
.L_x_81:
        /* <DEDUP_REMOVED lines=10> */
.L_x_84:
[----:B------:R-:W-:Y:S05]  /*32d0*/  BSYNC B1 ;  /* 0x0000000000017941 */ /* 0x000fea0003800000 */
.L_x_83:
        /* <DEDUP_REMOVED lines=10> */
.L_x_86:
[----:B------:R-:W-:Y:S05]  /*3380*/  BSYNC B1 ;  /* 0x0000000000017941 */ /* 0x000fea0003800000 */
.L_x_85:
        /* <DEDUP_REMOVED lines=9> */
.L_x_88:
[----:B------:R-:W-:Y:S05]  /*3420*/  BSYNC B1 ;  /* 0x0000000000017941 */ /* 0x000fea0003800000 */
.L_x_87:
        /* <DEDUP_REMOVED lines=9> */
.L_x_90:
[----:B------:R-:W-:Y:S05]  /*34c0*/  BSYNC B1 ;  /* 0x0000000000017941 */ /* 0x000fea0003800000 */
.L_x_89:
        /* <DEDUP_REMOVED lines=10> */
.L_x_92:
[----:B------:R-:W-:Y:S05]  /*3570*/  BSYNC B1 ;  /* 0x0000000000017941 */ /* 0x000fea0003800000 */
.L_x_91:
        /* <DEDUP_REMOVED lines=10> */
.L_x_94:
[----:B------:R-:W-:Y:S05]  /*3620*/  BSYNC B1 ;  /* 0x0000000000017941 */ /* 0x000fea0003800000 */
.L_x_93:
        /* <DEDUP_REMOVED lines=9> */
.L_x_96:
[----:B------:R-:W-:Y:S05]  /*36c0*/  BSYNC B1 ;  /* 0x0000000000017941 */ /* 0x000fea0003800000 */
.L_x_95:
        /* <DEDUP_REMOVED lines=9> */
.L_x_98:
[----:B------:R-:W-:Y:S05]  /*3760*/  BSYNC B1 ;  /* 0x0000000000017941 */ /* 0x000fea0003800000 */
.L_x_97:
        /* <DEDUP_REMOVED lines=10> */
.L_x_100:
[----:B------:R-:W-:Y:S05]  /*3810*/  BSYNC B1 ;  /* 0x0000000000017941 */ /* 0x000fea0003800000 */
.L_x_99:
        /* <DEDUP_REMOVED lines=10> */
.L_x_102:
[----:B------:R-:W-:Y:S05]  /*38c0*/  BSYNC B1 ;  /* 0x0000000000017941 */ /* 0x000fea0003800000 */
.L_x_101:
        /* <DEDUP_REMOVED lines=9> */
.L_x_104:
[----:B------:R-:W-:Y:S05]  /*3960*/  BSYNC B1 ;  /* 0x0000000000017941 */ /* 0x000fea0003800000 */
.L_x_103:
        /* <DEDUP_REMOVED lines=9> */
.L_x_106:
[----:B------:R-:W-:Y:S05]  /*3a00*/  BSYNC B1 ;  /* 0x0000000000017941 */ /* 0x000fea0003800000 */
.L_x_105:
        /* <DEDUP_REMOVED lines=10> */
.L_x_108:
[----:B------:R-:W-:Y:S05]  /*3ab0*/  BSYNC B1 ;  /* 0x0000000000017941 */ /* 0x000fea0003800000 */
.L_x_107:
        /* <DEDUP_REMOVED lines=10> */
.L_x_110:
[----:B------:R-:W-:Y:S05]  /*3b60*/  BSYNC B1 ;  /* 0x0000000000017941 */ /* 0x000fea0003800000 */
.L_x_109:
        /* <DEDUP_REMOVED lines=9> */
.L_x_112:
[----:B------:R-:W-:Y:S05]  /*3c00*/  BSYNC B1 ;  /* 0x0000000000017941 */ /* 0x000fea0003800000 */
.L_x_111:
        /* <DEDUP_REMOVED lines=9> */
.L_x_114:
[----:B------:R-:W-:Y:S05]  /*3ca0*/  BSYNC B1 ;  /* 0x0000000000017941 */ /* 0x000fea0003800000 */
.L_x_113:
        /* <DEDUP_REMOVED lines=10> */
.L_x_116:
[----:B------:R-:W-:Y:S05]  /*3d50*/  BSYNC B1 ;  /* 0x0000000000017941 */ /* 0x000fea0003800000 */
.L_x_115:
        /* <DEDUP_REMOVED lines=10> */
.L_x_118:
[----:B------:R-:W-:Y:S05]  /*3e00*/  BSYNC B1 ;  /* 0x0000000000017941 */ /* 0x000fea0003800000 */
.L_x_117:
        /* <DEDUP_REMOVED lines=9> */
.L_x_120:
[----:B------:R-:W-:Y:S05]  /*3ea0*/  BSYNC B1 ;  /* 0x0000000000017941 */ /* 0x000fea0003800000 */
.L_x_119:
        /* <DEDUP_REMOVED lines=9> */
.L_x_122:
[----:B------:R-:W-:Y:S05]  /*3f40*/  BSYNC B1 ;  /* 0x0000000000017941 */ /* 0x000fea0003800000 */
.L_x_121:
        /* <DEDUP_REMOVED lines=10> */
.L_x_124:
[----:B------:R-:W-:Y:S05]  /*3ff0*/  BSYNC B1 ;  /* 0x0000000000017941 */ /* 0x000fea0003800000 */
.L_x_123:
        /* <DEDUP_REMOVED lines=10> */
.L_x_126:
[----:B------:R-:W-:Y:S05]  /*40a0*/  BSYNC B1 ;  /* 0x0000000000017941 */ /* 0x000fea0003800000 */
.L_x_125:
        /* <DEDUP_REMOVED lines=9> */
.L_x_128:
[----:B------:R-:W-:Y:S05]  /*4140*/  BSYNC B1 ;  /* 0x0000000000017941 */ /* 0x000fea0003800000 */
.L_x_127:
        /* <DEDUP_REMOVED lines=9> */
.L_x_130:
[----:B------:R-:W-:Y:S05]  /*41e0*/  BSYNC B1 ;  /* 0x0000000000017941 */ /* 0x000fea0003800000 */
.L_x_129:
        /* <DEDUP_REMOVED lines=10> */
.L_x_132:
[----:B------:R-:W-:Y:S05]  /*4290*/  BSYNC B1 ;  /* 0x0000000000017941 */ /* 0x000fea0003800000 */
.L_x_131:
        /* <DEDUP_REMOVED lines=10> */
.L_x_134:
[----:B------:R-:W-:Y:S05]  /*4340*/  BSYNC B1 ;  /* 0x0000000000017941 */ /* 0x000fea0003800000 */
.L_x_133:
        /* <DEDUP_REMOVED lines=9> */
.L_x_136:
[----:B------:R-:W-:Y:S05]  /*43e0*/  BSYNC B1 ;  /* 0x0000000000017941 */ /* 0x000fea0003800000 */
.L_x_135:
        /* <DEDUP_REMOVED lines=9> */
.L_x_138:
[----:B------:R-:W-:Y:S05]  /*4480*/  BSYNC B1 ;  /* 0x0000000000017941 */ /* 0x000fea0003800000 */
.L_x_137:
        /* <DEDUP_REMOVED lines=10> */
.L_x_140:
[----:B------:R-:W-:Y:S05]  /*4530*/  BSYNC B1 ;  /* 0x0000000000017941 */ /* 0x000fea0003800000 */
.L_x_139:
        /* <DEDUP_REMOVED lines=10> */
.L_x_142:
[----:B------:R-:W-:Y:S05]  /*45e0*/  BSYNC B1 ;  /* 0x0000000000017941 */ /* 0x000fea0003800000 */
.L_x_141:
        /* <DEDUP_REMOVED lines=9> */
.L_x_144:
[----:B------:R-:W-:Y:S05]  /*4680*/  BSYNC B1 ;  /* 0x0000000000017941 */ /* 0x000fea0003800000 */
.L_x_143:
        /* <DEDUP_REMOVED lines=9> */
.L_x_146:
[----:B------:R-:W-:Y:S05]  /*4720*/  BSYNC B1 ;  /* 0x0000000000017941 */ /* 0x000fea0003800000 */
.L_x_145:
        /* <DEDUP_REMOVED lines=10> */
.L_x_148:
[----:B------:R-:W-:Y:S05]  /*47d0*/  BSYNC B1 ;  /* 0x0000000000017941 */ /* 0x000fea0003800000 */
.L_x_147:
        /* <DEDUP_REMOVED lines=10> */
.L_x_150:
[----:B------:R-:W-:Y:S05]  /*4880*/  BSYNC B1 ;  /* 0x0000000000017941 */ /* 0x000fea0003800000 */
.L_x_149:
        /* <DEDUP_REMOVED lines=9> */
.L_x_152:
[----:B------:R-:W-:Y:S05]  /*4920*/  BSYNC B1 ;  /* 0x0000000000017941 */ /* 0x000fea0003800000 */
.L_x_151:
        /* <DEDUP_REMOVED lines=9> */
.L_x_154:
[----:B------:R-:W-:Y:S05]  /*49c0*/  BSYNC B1 ;  /* 0x0000000000017941 */ /* 0x000fea0003800000 */
.L_x_153:
        /* <DEDUP_REMOVED lines=10> */
.L_x_156:
[----:B------:R-:W-:Y:S05]  /*4a70*/  BSYNC B1 ;  /* 0x0000000000017941 */ /* 0x000fea0003800000 */
.L_x_155:
        /* <DEDUP_REMOVED lines=10> */
.L_x_158:
[----:B------:R-:W-:Y:S05]  /*4b20*/  BSYNC B1 ;  /* 0x0000000000017941 */ /* 0x000fea0003800000 */
.L_x_157:
        /* <DEDUP_REMOVED lines=9> */
.L_x_160:
[----:B------:R-:W-:Y:S05]  /*4bc0*/  BSYNC B1 ;  /* 0x0000000000017941 */ /* 0x000fea0003800000 */
.L_x_159:
        /* <DEDUP_REMOVED lines=9> */
.L_x_162:
[----:B------:R-:W-:Y:S05]  /*4c60*/  BSYNC B1 ;  /* 0x0000000000017941 */ /* 0x000fea0003800000 */
.L_x_161:
        /* <DEDUP_REMOVED lines=10> */
.L_x_164:
[----:B------:R-:W-:Y:S05]  /*4d10*/  BSYNC B1 ;  /* 0x0000000000017941 */ /* 0x000fea0003800000 */
.L_x_163:
        /* <DEDUP_REMOVED lines=10> */
.L_x_166:
[----:B------:R-:W-:Y:S05]  /*4dc0*/  BSYNC B1 ;  /* 0x0000000000017941 */ /* 0x000fea0003800000 */
.L_x_165:
        /* <DEDUP_REMOVED lines=9> */
.L_x_168:
[----:B------:R-:W-:Y:S05]  /*4e60*/  BSYNC B1 ;  /* 0x0000000000017941 */ /* 0x000fea0003800000 */
.L_x_167:
        /* <DEDUP_REMOVED lines=9> */
.L_x_170:
[----:B------:R-:W-:Y:S05]  /*4f00*/  BSYNC B1 ;  /* 0x0000000000017941 */ /* 0x000fea0003800000 */
.L_x_169:
        /* <DEDUP_REMOVED lines=10> */
.L_x_172:
[----:B------:R-:W-:Y:S05]  /*4fb0*/  BSYNC B1 ;  /* 0x0000000000017941 */ /* 0x000fea0003800000 */
.L_x_171:
        /* <DEDUP_REMOVED lines=10> */
.L_x_174:
[----:B------:R-:W-:Y:S05]  /*5060*/  BSYNC B1 ;  /* 0x0000000000017941 */ /* 0x000fea0003800000 */
.L_x_173:
        /* <DEDUP_REMOVED lines=9> */
.L_x_176:
[----:B------:R-:W-:Y:S05]  /*5100*/  BSYNC B1 ;  /* 0x0000000000017941 */ /* 0x000fea0003800000 */
.L_x_175:
        /* <DEDUP_REMOVED lines=9> */
.L_x_178:
[----:B------:R-:W-:Y:S05]  /*51a0*/  BSYNC B1 ;  /* 0x0000000000017941 */ /* 0x000fea0003800000 */
.L_x_177:
        /* <DEDUP_REMOVED lines=10> */
.L_x_180:
[----:B------:R-:W-:Y:S05]  /*5250*/  BSYNC B1 ;  /* 0x0000000000017941 */ /* 0x000fea0003800000 */
.L_x_179:
        /* <DEDUP_REMOVED lines=10> */
.L_x_182:
[----:B------:R-:W-:Y:S05]  /*5300*/  BSYNC B1 ;  /* 0x0000000000017941 */ /* 0x000fea0003800000 */
.L_x_181:
        /* <DEDUP_REMOVED lines=9> */
.L_x_184:
[----:B------:R-:W-:Y:S05]  /*53a0*/  BSYNC B1 ;  /* 0x0000000000017941 */ /* 0x000fea0003800000 */
.L_x_183:
        /* <DEDUP_REMOVED lines=9> */
.L_x_186:
[----:B------:R-:W-:Y:S05]  /*5440*/  BSYNC B1 ;  /* 0x0000000000017941 */ /* 0x000fea0003800000 */
.L_x_185:
        /* <DEDUP_REMOVED lines=10> */
.L_x_188:
[----:B------:R-:W-:Y:S05]  /*54f0*/  BSYNC B1 ;  /* 0x0000000000017941 */ /* 0x000fea0003800000 */
.L_x_187:
        /* <DEDUP_REMOVED lines=10> */
.L_x_190:
[----:B------:R-:W-:Y:S05]  /*55a0*/  BSYNC B1 ;  /* 0x0000000000017941 */ /* 0x000fea0003800000 */
.L_x_189:
        /* <DEDUP_REMOVED lines=9> */
.L_x_192:
[----:B------:R-:W-:Y:S05]  /*5640*/  BSYNC B1 ;  /* 0x0000000000017941 */ /* 0x000fea0003800000 */
.L_x_191:
        /* <DEDUP_REMOVED lines=9> */
.L_x_194:
[----:B------:R-:W-:Y:S05]  /*56e0*/  BSYNC B1 ;  /* 0x0000000000017941 */ /* 0x000fea0003800000 */
.L_x_193:
        /* <DEDUP_REMOVED lines=10> */
.L_x_196:
[----:B------:R-:W-:Y:S05]  /*5790*/  BSYNC B1 ;  /* 0x0000000000017941 */ /* 0x000fea0003800000 */
.L_x_195:
        /* <DEDUP_REMOVED lines=10> */
.L_x_198:
[----:B------:R-:W-:Y:S05]  /*5840*/  BSYNC B1 ;  /* 0x0000000000017941 */ /* 0x000fea0003800000 */
.L_x_197:
        /* <DEDUP_REMOVED lines=9> */
.L_x_200:
[----:B------:R-:W-:Y:S05]  /*58e0*/  BSYNC B1 ;  /* 0x0000000000017941 */ /* 0x000fea0003800000 */
.L_x_199:
        /* <DEDUP_REMOVED lines=9> */
.L_x_202:
[----:B------:R-:W-:Y:S05]  /*5980*/  BSYNC B1 ;  /* 0x0000000000017941 */ /* 0x000fea0003800000 */
.L_x_201:
        /* <DEDUP_REMOVED lines=10> */
.L_x_204:
[----:B------:R-:W-:Y:S05]  /*5a30*/  BSYNC B1 ;  /* 0x0000000000017941 */ /* 0x000fea0003800000 */
.L_x_203:
        /* <DEDUP_REMOVED lines=10> */
.L_x_206:
[----:B------:R-:W-:Y:S05]  /*5ae0*/  BSYNC B1 ;  /* 0x0000000000017941 */ /* 0x000fea0003800000 */
.L_x_205:
        /* <DEDUP_REMOVED lines=9> */
.L_x_208:
[----:B------:R-:W-:Y:S05]  /*5b80*/  BSYNC B1 ;  /* 0x0000000000017941 */ /* 0x000fea0003800000 */
.L_x_207:
        /* <DEDUP_REMOVED lines=9> */
.L_x_210:
[----:B------:R-:W-:Y:S05]  /*5c20*/  BSYNC B1 ;  /* 0x0000000000017941 */ /* 0x000fea0003800000 */
.L_x_209:
        /* <DEDUP_REMOVED lines=10> */
.L_x_212:
[----:B------:R-:W-:Y:S05]  /*5cd0*/  BSYNC B1 ;  /* 0x0000000000017941 */ /* 0x000fea0003800000 */
.L_x_211:
        /* <DEDUP_REMOVED lines=10> */
.L_x_214:
[----:B------:R-:W-:Y:S05]  /*5d80*/  BSYNC B1 ;  /* 0x0000000000017941 */ /* 0x000fea0003800000 */
.L_x_213:
[----:B01-345:R-:W-:Y:S01]  /*5d90*/  HADD2.F32 R6, -RZ, R131.H0_H0 ;  /* 0x20000083ff067230 */ /* 0x03bfe20000004100 */
        /* <DEDUP_REMOVED lines=8> */
.L_x_216:
[----:B------:R-:W-:Y:S05]  /*5e20*/  BSYNC B1 ;  /* 0x0000000000017941 */ /* 0x000fea0003800000 */
.L_x_215:
[----:B0----5:R-:W-:Y:S01]  /*5e30*/  HADD2.F32 R4, -RZ, R131.H0_H0 ;  /* 0x20000083ff047230 */ /* 0x021fe20000004100 */
[----:B------:R-:W-:Y:S01]  /*5e40*/  ISETP.GT.AND P0, PT, R8, 0x8, P0 ;  /* 0x000000080800780c */ /* 0x000fe20000704270 */
[----:B------:R-:W-:Y:S01]  /*5e50*/  @P1 IMAD.MOV.U32 R5, RZ, RZ, R13 ;  /* 0x000000ffff051224 */ /* 0x000fe200078e000d */
[----:B------:R-:W-:Y:S02]  /*5e60*/  BSSY B1, `(.L_x_217) ;  /* 0x0000008000017945 */ /* 0x000fe40003800000 */
[----:B------:R-:W-:Y:S01]  /*5e70*/  FMUL R3, R4, R121 ;  /* 0x0000007904037220 */ /* 0x000fe20000400000 */
[----:B------:R-:W-:-:S03]  /*5e80*/  @P1 IMAD.MOV.U32 R4, RZ, RZ, R12 ;  /* 0x000000ffff041224 */ /* 0x000fc600078e000c */
[----:B------:R-:W-:-:S05]  /*5e90*/  FFMA R3, R118, R120, R3 ;  /* 0x0000007876037223 */ /* 0x000fca0000000003 */
[----:B------:R-:W-:-:S05]  /*5ea0*/  F2FP.F16.F32.PACK_AB R3, RZ, R3 ;  /* 0x00000003ff03723e */ /* 0x000fca00000000ff */
[----:B------:R0:W-:Y:S01]  /*5eb0*/  @P1 STG.E.U16 desc[UR38][R4.64+0x170], R3 ;  /* 0x0001700304001986 */ /* 0x0001e2000c101526 */
[----:B------:R-:W-:Y:S05]  /*5ec0*/  @!P0 BRA `(.L_x_218) ;  /* 0x0000000000048947 */ /* 0x000fea0003800000 */
[----:B------:R3:W5:Y:S02]  /*5ed0*/  LDG.E.LTC128B.U16 R131, desc[UR38][R10.64+0x172] ;  /* 0x000172260a837981 */ /* 0x000764000c1e1520 */
.L_x_218:
[----:B------:R-:W-:Y:S05]  /*5ee0*/  BSYNC B1 ;  /* 0x0000000000017941 */ /* 0x000fea0003800000 */
.L_x_217:
[----:B------:R-:W-:Y:S05]  /*5ef0*/  @!P0 BRA `(.L_x_219) ;  /* 0x0000001800f08947 */ /* 0x000fea0003800000 */
[----:B0----5:R-:W-:-:S05]  /*5f00*/  HADD2.F32 R4, -RZ, R131.H0_H0 ;  /* 0x20000083ff047230 */ /* 0x021fca0000004100 */
[----:B------:R-:W-:-:S04]  /*5f10*/  FMUL R4, R4, R121 ;  /* 0x0000007904047220 */ /* 0x000fc80000400000 */
[----:B------:R-:W-:-:S05]  /*5f20*/  FFMA R4, R119, R120, R4 ;  /* 0x0000007877047223 */ /* 0x000fca0000000004 */
[----:B------:R-:W-:-:S05]  /*5f30*/  F2FP.F16.F32.PACK_AB R4, RZ, R4 ;  /* 0x00000004ff04723e */ /* 0x000fca00000000ff */
[----:B------:R4:W-:Y:S01]  /*5f40*/  STG.E.U16 desc[UR38][R12.64+0x172], R4 ;  /* 0x000172040c007986 */ /* 0x0009e2000c101526 */
[----:B------:R-:W-:Y:S05]  /*5f50*/  BRA `(.L_x_219) ;  /* 0x0000001800d87947 */ /* 0x000fea0003800000 */
.L_x_30:
[----:B------:R-:W-:Y:S01]  /*5f60*/  ISETP.GT.AND P3, PT, R3, 0x1, PT ;  /* 0x000000010300780c */ /* 0x000fe20003f64270 */
[----:B------:R-:W-:Y:S01]  /*5f70*/  ULDC.64 UR4, c[0x0][0x5c0] ;  /* 0x0001700000047ab9 */ /* 0x000fe20000000a00 */
[-C--:B------:R-:W-:Y:S01]  /*5f80*/  FMUL R24, R24, R120.reuse ;  /* 0x0000007818187220 */ /* 0x080fe20000400000 */
[----:B------:R-:W-:Y:S01]  /*5f90*/  LEA R4, P4, R134, UR4, 0x1 ;  /* 0x0000000486047c11 */ /* 0x000fe2000f8808ff */
[-C--:B------:R-:W-:Y:S01]  /*5fa0*/  FMUL R25, R25, R120.reuse ;  /* 0x0000007819197220 */ /* 0x080fe20000400000 */
[----:B------:R-:W-:Y:S01]  /*5fb0*/  ISETP.GT.AND P0, PT, R8, RZ, P3 ;  /* 0x000000ff0800720c */ /* 0x000fe20001f04270 */
[----:B------:R-:W-:Y:S01]  /*5fc0*/  FMUL R26, R26, R120 ;  /* 0x000000781a1a7220 */ /* 0x000fe20000400000 */
[----:B------:R-:W-:Y:S01]  /*5fd0*/  F2FP.F16.F32.PACK_AB R24, RZ, R24 ;  /* 0x00000018ff18723e */ /* 0x000fe200000000ff */
[-C--:B------:R-:W-:Y:S01]  /*5fe0*/  FMUL R27, R27, R120.reuse ;  /* 0x000000781b1b7220 */ /* 0x080fe20000400000 */
[----:B------:R-:W-:Y:S01]  /*5ff0*/  LEA.HI.X R5, R134, UR5, R143, 0x1, P4 ;  /* 0x0000000586057c11 */ /* 0x000fe2000a0f0c8f */
[-C--:B------:R-:W-:Y:S01]  /*6000*/  FMUL R28, R28, R120.reuse ;  /* 0x000000781c1c7220 */ /* 0x080fe20000400000 */
[----:B------:R-:W-:Y:S01]  /*6010*/  F2FP.F16.F32.PACK_AB R25, RZ, R25 ;  /* 0x00000019ff19723e */ /* 0x000fe200000000ff */
[-C--:B------:R-:W-:Y:S01]  /*6020*/  FMUL R29, R29, R120.reuse ;  /* 0x000000781d1d7220 */ /* 0x080fe20000400000 */
[----:B------:R-:W-:Y:S01]  /*6030*/  ISETP.GT.AND P2, PT, R8, 0x8, P2 ;  /* 0x000000080800780c */ /* 0x000fe20001744270 */
[----:B------:R-:W-:Y:S01]  /*6040*/  @P1 STG.E.U16 desc[UR38][R4.64], R24 ;  /* 0x0000001804001986 */ /* 0x000fe2000c101526 */
[----:B------:R-:W-:Y:S01]  /*6050*/  ISETP.GT.AND P1, PT, R3, 0x8, PT ;  /* 0x000000080300780c */ /* 0x000fe20003f24270 */
[----:B------:R-:W-:Y:S01]  /*6060*/  FMUL R30, R30, R120 ;  /* 0x000000781e1e7220 */ /* 0x000fe20000400000 */
[C---:B------:R-:W-:Y:S01]  /*6070*/  SHF.L.U64.HI R7, R125.reuse, 0x1, R124 ;  /* 0x000000017d077819 */ /* 0x040fe2000001027c */
[----:B------:R-:W-:Y:S01]  /*6080*/  @P0 STG.E.U16 desc[UR38][R4.64+0x2], R25 ;  /* 0x0000021904000986 */ /* 0x000fe2000c101526 */
[----:B------:R-:W-:Y:S01]  /*6090*/  LEA R6, P5, R125, R4, 0x1 ;  /* 0x000000047d067211 */ /* 0x000fe200078a08ff */
[-C--:B------:R-:W-:Y:S01]  /*60a0*/  FMUL R31, R31, R120.reuse ;  /* 0x000000781f1f7220 */ /* 0x080fe20000400000 */
[----:B------:R-:W-:Y:S01]  /*60b0*/  ISETP.GT.AND P3, PT, R8, 0x8, P3 ;  /* 0x000000080800780c */ /* 0x000fe20001f64270 */
[-C--:B------:R-:W-:Y:S01]  /*60c0*/  FMUL R32, R32, R120.reuse ;  /* 0x0000007820207220 */ /* 0x080fe20000400000 */
[----:B------:R-:W-:Y:S01]  /*60d0*/  ISETP.GT.AND P0, PT, R3, 0x9, PT ;  /* 0x000000090300780c */ /* 0x000fe20003f04270 */
[----:B------:R-:W-:Y:S01]  /*60e0*/  IMAD.X R7, R7, 0x1, R5, P5 ;  /* 0x0000000107077824 */ /* 0x000fe200028e0605 */
[----:B------:R-:W-:Y:S01]  /*60f0*/  ISETP.GT.AND P4, PT, R8, RZ, P1 ;  /* 0x000000ff0800720c */ /* 0x000fe20000f84270 */
[----:B------:R-:W-:Y:S01]  /*6100*/  FMUL R33, R33, R120 ;  /* 0x0000007821217220 */ /* 0x000fe20000400000 */
[----:B------:R-:W-:Y:S01]  /*6110*/  F2FP.F16.F32.PACK_AB R26, RZ, R26 ;  /* 0x0000001aff1a723e */ /* 0x000fe200000000ff */
[-C--:B------:R-:W-:Y:S01]  /*6120*/  FMUL R34, R34, R120.reuse ;  /* 0x0000007822227220 */ /* 0x080fe20000400000 */
[----:B------:R-:W-:Y:S01]  /*6130*/  ISETP.GT.AND P5, PT, R8, RZ, P0 ;  /* 0x000000ff0800720c */ /* 0x000fe200007a4270 */
[----:B------:R-:W-:Y:S01]  /*6140*/  FMUL R35, R35, R120 ;  /* 0x0000007823237220 */ /* 0x000fe20000400000 */
[----:B------:R-:W-:Y:S01]  /*6150*/  F2FP.F16.F32.PACK_AB R27, RZ, R27 ;  /* 0x0000001bff1b723e */ /* 0x000fe200000000ff */
[----:B------:R-:W-:Y:S01]  /*6160*/  @P2 STG.E.U16 desc[UR38][R6.64], R26 ;  /* 0x0000001a06002986 */ /* 0x000fe2000c101526 */
[----:B------:R-:W-:Y:S01]  /*6170*/  F2FP.F16.F32.PACK_AB R28, RZ, R28 ;  /* 0x0000001cff1c723e */ /* 0x000fe200000000ff */
[-C--:B------:R-:W-:Y:S01]  /*6180*/  FMUL R36, R36, R120.reuse ;  /* 0x0000007824247220 */ /* 0x080fe20000400000 */
[C---:B------:R-:W-:Y:S01]  /*6190*/  ISETP.GT.AND P2, PT, R8.reuse, 0x8, P1 ;  /* 0x000000080800780c */ /* 0x040fe20000f44270 */
[----:B------:R-:W-:Y:S01]  /*61a0*/  @P3 STG.E.U16 desc[UR38][R6.64+0x2], R27 ;  /* 0x0000021b06003986 */ /* 0x000fe2000c101526 */
[----:B------:R-:W-:Y:S01]  /*61b0*/  ISETP.GT.AND P1, PT, R3, 0x10, PT ;  /* 0x000000100300780c */ /* 0x000fe20003f24270 */
[-C--:B------:R-:W-:Y:S01]  /*61c0*/  FMUL R37, R37, R120.reuse ;  /* 0x0000007825257220 */ /* 0x080fe20000400000 */
[----:B------:R-:W-:Y:S01]  /*61d0*/  F2FP.F16.F32.PACK_AB R29, RZ, R29 ;  /* 0x0000001dff1d723e */ /* 0x000fe200000000ff */
[----:B------:R-:W-:Y:S01]  /*61e0*/  @P4 STG.E.U16 desc[UR38][R4.64+0x10], R28 ;  /* 0x0000101c04004986 */ /* 0x000fe2000c101526 */
[----:B------:R-:W-:Y:S01]  /*61f0*/  ISETP.GT.AND P3, PT, R8, 0x8, P0 ;  /* 0x000000080800780c */ /* 0x000fe20000764270 */
[-C--:B------:R-:W-:Y:S01]  /*6200*/  FMUL R38, R38, R120.reuse ;  /* 0x0000007826267220 */ /* 0x080fe20000400000 */
[----:B------:R-:W-:Y:S01]  /*6210*/  ISETP.GT.AND P0, PT, R3, 0x11, PT ;  /* 0x000000110300780c */ /* 0x000fe20003f04270 */
[----:B------:R-:W-:Y:S01]  /*6220*/  @P5 STG.E.U16 desc[UR38][R4.64+0x12], R29 ;  /* 0x0000121d04005986 */ /* 0x000fe2000c101526 */
        /* <DEDUP_REMOVED lines=268> */
[----:B------:R-:W-:-:S02]  /*72f0*/  F2FP.F16.F32.PACK_AB R84, RZ, R84 ;  /* 0x00000054ff54723e */ /* 0x000fc400000000ff */
[C---:B------:R-:W-:Y:S01]  /*7300*/  ISETP.GT.AND P2, PT, R8.reuse, 0x8, P1 ;  /* 0x000000080800780c */ /* 0x040fe20000f44270 */
[----:B------:R-:W-:Y:S01]  /*7310*/  @P3 STG.E.U16 desc[UR38][R6.64+0xe2], R83 ;  /* 0x0000e25306003986 */ /* 0x000fe2000c101526 */
[C---:B------:R-:W-:Y:S02]  /*7320*/  ISETP.GT.AND P1, PT, R3.reuse, 0x80, PT ;  /* 0x000000800300780c */ /* 0x040fe40003f24270 */
[----:B------:R-:W-:Y:S01]  /*7330*/  F2FP.F16.F32.PACK_AB R85, RZ, R85 ;  /* 0x00000055ff55723e */ /* 0x000fe200000000ff */
[----:B------:R-:W-:Y:S01]  /*7340*/  @P4 STG.E.U16 desc[UR38][R4.64+0xf0], R84 ;  /* 0x0000f05404004986 */ /* 0x000fe2000c101526 */
[C---:B------:R-:W-:Y:S02]  /*7350*/  ISETP.GT.AND P3, PT, R8.reuse, 0x8, P0 ;  /* 0x000000080800780c */ /* 0x040fe40000764270 */
[----:B------:R-:W-:Y:S01]  /*7360*/  ISETP.GT.AND P0, PT, R3, 0x81, PT ;  /* 0x000000810300780c */ /* 0x000fe20003f04270 */
[----:B------:R-:W-:Y:S01]  /*7370*/  @P5 STG.E.U16 desc[UR38][R4.64+0xf2], R85 ;  /* 0x0000f25504005986 */ /* 0x000fe2000c101526 */
[----:B------:R-:W-:-:S02]  /*7380*/  ISETP.GT.AND P4, PT, R8, RZ, P1 ;  /* 0x000000ff0800720c */ /* 0x000fc40000f84270 */
[----:B------:R-:W-:Y:S02]  /*7390*/  F2FP.F16.F32.PACK_AB R86, RZ, R86 ;  /* 0x00000056ff56723e */ /* 0x000fe400000000ff */
[C---:B------:R-:W-:Y:S02]  /*73a0*/  ISETP.GT.AND P5, PT, R8.reuse, RZ, P0 ;  /* 0x000000ff0800720c */ /* 0x040fe400007a4270 */
[----:B------:R-:W-:Y:S01]  /*73b0*/  F2FP.F16.F32.PACK_AB R87, RZ, R87 ;  /* 0x00000057ff57723e */ /* 0x000fe200000000ff */
[----:B------:R-:W-:Y:S01]  /*73c0*/  @P2 STG.E.U16 desc[UR38][R6.64+0xf0], R86 ;  /* 0x0000f05606002986 */ /* 0x000fe2000c101526 */
[----:B------:R-:W-:Y:S02]  /*73d0*/  F2FP.F16.F32.PACK_AB R88, RZ, R88 ;  /* 0x00000058ff58723e */ /* 0x000fe400000000ff */
[----:B------:R-:W-:Y:S01]  /*73e0*/  ISETP.GT.AND P2, PT, R8, 0x8, P1 ;  /* 0x000000080800780c */ /* 0x000fe20000f44270 */
[----:B------:R-:W-:Y:S01]  /*73f0*/  @P3 STG.E.U16 desc[UR38][R6.64+0xf2], R87 ;  /* 0x0000f25706003986 */ /* 0x000fe2000c101526 */
[----:B------:R-:W-:-:S02]  /*7400*/  ISETP.GT.AND P1, PT, R3, 0x88, PT ;  /* 0x000000880300780c */ /* 0x000fc40003f24270 */
[----:B------:R-:W-:Y:S01]  /*7410*/  F2FP.F16.F32.PACK_AB R89, RZ, R89 ;  /* 0x00000059ff59723e */ /* 0x000fe200000000ff */
[----:B------:R-:W-:Y:S01]  /*7420*/  @P4 STG.E.U16 desc[UR38][R4.64+0x100], R88 ;  /* 0x0001005804004986 */ /* 0x000fe2000c101526 */
[C---:B------:R-:W-:Y:S02]  /*7430*/  ISETP.GT.AND P3, PT, R8.reuse, 0x8, P0 ;  /* 0x000000080800780c */ /* 0x040fe40000764270 */
[----:B------:R-:W-:Y:S01]  /*7440*/  ISETP.GT.AND P0, PT, R3, 0x89, PT ;  /* 0x000000890300780c */ /* 0x000fe20003f04270 */
[----:B------:R-:W-:Y:S01]  /*7450*/  @P5 STG.E.U16 desc[UR38][R4.64+0x102], R89 ;  /* 0x0001025904005986 */ /* 0x000fe2000c101526 */
[C---:B------:R-:W-:Y:S02]  /*7460*/  ISETP.GT.AND P4, PT, R8.reuse, RZ, P1 ;  /* 0x000000ff0800720c */ /* 0x040fe40000f84270 */
[----:B------:R-:W-:Y:S02]  /*7470*/  F2FP.F16.F32.PACK_AB R90, RZ, R90 ;  /* 0x0000005aff5a723e */ /* 0x000fe400000000ff */
[----:B------:R-:W-:-:S02]  /*7480*/  ISETP.GT.AND P5, PT, R8, RZ, P0 ;  /* 0x000000ff0800720c */ /* 0x000fc400007a4270 */
[----:B------:R-:W-:Y:S01]  /*7490*/  F2FP.F16.F32.PACK_AB R91, RZ, R91 ;  /* 0x0000005bff5b723e */ /* 0x000fe200000000ff */
[----:B------:R-:W-:Y:S01]  /*74a0*/  @P2 STG.E.U16 desc[UR38][R6.64+0x100], R90 ;  /* 0x0001005a06002986 */ /* 0x000fe2000c101526 */
[----:B------:R-:W-:Y:S02]  /*74b0*/  F2FP.F16.F32.PACK_AB R92, RZ, R92 ;  /* 0x0000005cff5c723e */ /* 0x000fe400000000ff */
[C---:B------:R-:W-:Y:S01]  /*74c0*/  ISETP.GT.AND P2, PT, R8.reuse, 0x8, P1 ;  /* 0x000000080800780c */ /* 0x040fe20000f44270 */
[----:B------:R-:W-:Y:S01]  /*74d0*/  @P3 STG.E.U16 desc[UR38][R6.64+0x102], R91 ;  /* 0x0001025b06003986 */ /* 0x000fe2000c101526 */
[----:B------:R-:W-:Y:S02]  /*74e0*/  ISETP.GT.AND P1, PT, R3, 0x90, PT ;  /* 0x000000900300780c */ /* 0x000fe40003f24270 */
[----:B------:R-:W-:Y:S01]  /*74f0*/  F2FP.F16.F32.PACK_AB R93, RZ, R93 ;  /* 0x0000005dff5d723e */ /* 0x000fe200000000ff */
[----:B------:R-:W-:Y:S01]  /*7500*/  @P4 STG.E.U16 desc[UR38][R4.64+0x110], R92 ;  /* 0x0001105c04004986 */ /* 0x000fe2000c101526 */
[----:B------:R-:W-:-:S02]  /*7510*/  ISETP.GT.AND P3, PT, R8, 0x8, P0 ;  /* 0x000000080800780c */ /* 0x000fc40000764270 */
[----:B------:R-:W-:Y:S01]  /*7520*/  ISETP.GT.AND P0, PT, R3, 0x91, PT ;  /* 0x000000910300780c */ /* 0x000fe20003f04270 */
[----:B------:R-:W-:Y:S01]  /*7530*/  @P5 STG.E.U16 desc[UR38][R4.64+0x112], R93 ;  /* 0x0001125d04005986 */ /* 0x000fe2000c101526 */
[C---:B------:R-:W-:Y:S02]  /*7540*/  ISETP.GT.AND P4, PT, R8.reuse, RZ, P1 ;  /* 0x000000ff0800720c */ /* 0x040fe40000f84270 */
[----:B------:R-:W-:Y:S02]  /*7550*/  F2FP.F16.F32.PACK_AB R94, RZ, R94 ;  /* 0x0000005eff5e723e */ /* 0x000fe400000000ff */
[----:B------:R-:W-:Y:S02]  /*7560*/  ISETP.GT.AND P5, PT, R8, RZ, P0 ;  /* 0x000000ff0800720c */ /* 0x000fe400007a4270 */
        /* <DEDUP_REMOVED lines=26> */
[----:B------:R-:W-:Y:S02]  /*7710*/  ISETP.GT.AND P5, PT, R8, RZ, P0 ;  /* 0x000000ff0800720c */ /* 0x000fe400007a4270 */
[----:B------:R-:W-:-:S02]  /*7720*/  F2FP.F16.F32.PACK_AB R102, RZ, R102 ;  /* 0x00000066ff66723e */ /* 0x000fc400000000ff */
[----:B------:R-:W-:Y:S02]  /*7730*/  F2FP.F16.F32.PACK_AB R103, RZ, R103 ;  /* 0x00000067ff67723e */ /* 0x000fe400000000ff */
[----:B------:R-:W-:Y:S01]  /*7740*/  F2FP.F16.F32.PACK_AB R104, RZ, R104 ;  /* 0x00000068ff68723e */ /* 0x000fe200000000ff */
[----:B------:R-:W-:Y:S01]  /*7750*/  @P2 STG.E.U16 desc[UR38][R6.64+0x130], R102 ;  /* 0x0001306606002986 */ /* 0x000fe2000c101526 */
[----:B------:R-:W-:Y:S02]  /*7760*/  F2FP.F16.F32.PACK_AB R105, RZ, R105 ;  /* 0x00000069ff69723e */ /* 0x000fe400000000ff */
[C---:B------:R-:W-:Y:S01]  /*7770*/  ISETP.GT.AND P1, PT, R8.reuse, 0x8, P1 ;  /* 0x000000080800780c */ /* 0x040fe20000f24270 */
[----:B------:R-:W-:Y:S01]  /*7780*/  @P3 STG.E.U16 desc[UR38][R6.64+0x132], R103 ;  /* 0x0001326706003986 */ /* 0x000fe2000c101526 */
[----:B------:R-:W-:Y:S02]  /*7790*/  ISETP.GT.AND P2, PT, R8, 0x8, P0 ;  /* 0x000000080800780c */ /* 0x000fe40000744270 */
[C---:B------:R-:W-:Y:S01]  /*77a0*/  ISETP.GT.AND P0, PT, R3.reuse, 0xa9, PT ;  /* 0x000000a90300780c */ /* 0x040fe20003f04270 */
[----:B------:R-:W-:Y:S01]  /*77b0*/  @P4 STG.E.U16 desc[UR38][R4.64+0x140], R104 ;  /* 0x0001406804004986 */ /* 0x000fe2000c101526 */
[----:B------:R-:W-:-:S02]  /*77c0*/  ISETP.GT.AND P4, PT, R3, 0xa8, PT ;  /* 0x000000a80300780c */ /* 0x000fc40003f84270 */
[----:B------:R-:W-:Y:S01]  /*77d0*/  F2FP.F16.F32.PACK_AB R106, RZ, R106 ;  /* 0x0000006aff6a723e */ /* 0x000fe200000000ff */
[----:B------:R-:W-:Y:S01]  /*77e0*/  @P5 STG.E.U16 desc[UR38][R4.64+0x142], R105 ;  /* 0x0001426904005986 */ /* 0x000fe2000c101526 */
[C---:B------:R-:W-:Y:S02]  /*77f0*/  ISETP.GT.AND P5, PT, R8.reuse, RZ, P4 ;  /* 0x000000ff0800720c */ /* 0x040fe400027a4270 */
[----:B------:R-:W-:Y:S01]  /*7800*/  F2FP.F16.F32.PACK_AB R107, RZ, R107 ;  /* 0x0000006bff6b723e */ /* 0x000fe200000000ff */
[----:B------:R-:W-:Y:S01]  /*7810*/  @P1 STG.E.U16 desc[UR38][R6.64+0x140], R106 ;  /* 0x0001406a06001986 */ /* 0x000fe2000c101526 */
[----:B------:R-:W-:Y:S02]  /*7820*/  F2FP.F16.F32.PACK_AB R108, RZ, R108 ;  /* 0x0000006cff6c723e */ /* 0x000fe400000000ff */
[C---:B------:R-:W-:Y:S01]  /*7830*/  ISETP.GT.AND P3, PT, R8.reuse, RZ, P0 ;  /* 0x000000ff0800720c */ /* 0x040fe20000764270 */
[----:B------:R-:W-:Y:S01]  /*7840*/  @P2 STG.E.U16 desc[UR38][R6.64+0x142], R107 ;  /* 0x0001426b06002986 */ /* 0x000fe2000c101526 */
[----:B------:R-:W-:-:S02]  /*7850*/  ISETP.GT.AND P4, PT, R8, 0x8, P4 ;  /* 0x000000080800780c */ /* 0x000fc40002784270 */
[----:B------:R-:W-:Y:S02]  /*7860*/  F2FP.F16.F32.PACK_AB R109, RZ, R109 ;  /* 0x0000006dff6d723e */ /* 0x000fe400000000ff */
[----:B------:R-:W-:Y:S01]  /*7870*/  F2FP.F16.F32.PACK_AB R110, RZ, R110 ;  /* 0x0000006eff6e723e */ /* 0x000fe200000000ff */
[----:B------:R-:W-:Y:S01]  /*7880*/  @P5 STG.E.U16 desc[UR38][R4.64+0x150], R108 ;  /* 0x0001506c04005986 */ /* 0x000fe2000c101526 */
[----:B------:R-:W-:Y:S02]  /*7890*/  ISETP.GT.AND P5, PT, R8, 0x8, P0 ;  /* 0x000000080800780c */ /* 0x000fe400007a4270 */
[----:B------:R-:W-:Y:S02]  /*78a0*/  F2FP.F16.F32.PACK_AB R111, RZ, R111 ;  /* 0x0000006fff6f723e */ /* 0x000fe400000000ff */
        /* <DEDUP_REMOVED lines=8> */
[----:B------:R-:W-:Y:S02]  /*7930*/  ISETP.GT.AND P5, PT, R8, RZ, P0 ;  /* 0x000000ff0800720c */ /* 0x000fe400007a4270 */
[C---:B------:R-:W-:Y:S02]  /*7940*/  ISETP.GT.AND P2, PT, R3.reuse, 0xb8, PT ;  /* 0x000000b80300780c */ /* 0x040fe40003f44270 */
[----:B------:R-:W-:-:S02]  /*7950*/  ISETP.GT.AND P1, PT, R3, 0xb9, PT ;  /* 0x000000b90300780c */ /* 0x000fc40003f24270 */
[C---:B------:R-:W-:Y:S02]  /*7960*/  ISETP.GT.AND P3, PT, R8.reuse, 0x8, P3 ;  /* 0x000000080800780c */ /* 0x040fe40001f64270 */
[C---:B------:R-:W-:Y:S01]  /*7970*/  ISETP.GT.AND P0, PT, R8.reuse, 0x8, P0 ;  /* 0x000000080800780c */ /* 0x040fe20000704270 */
[----:B------:R-:W-:Y:S01]  /*7980*/  @P4 STG.E.U16 desc[UR38][R4.64+0x160], R112 ;  /* 0x0001607004004986 */ /* 0x000fe2000c101526 */
[C---:B------:R-:W-:Y:S02]  /*7990*/  ISETP.GT.AND P4, PT, R8.reuse, RZ, P1 ;  /* 0x000000ff0800720c */ /* 0x040fe40000f84270 */
[----:B------:R-:W-:Y:S01]  /*79a0*/  F2FP.F16.F32.PACK_AB R114, RZ, R114 ;  /* 0x00000072ff72723e */ /* 0x000fe200000000ff */
[----:B------:R-:W-:Y:S01]  /*79b0*/  @P5 STG.E.U16 desc[UR38][R4.64+0x162], R113 ;  /* 0x0001627104005986 */ /* 0x000fe2000c101526 */
[C---:B------:R-:W-:Y:S02]  /*79c0*/  ISETP.GT.AND P5, PT, R8.reuse, RZ, P2 ;  /* 0x000000ff0800720c */ /* 0x040fe400017a4270 */
[----:B------:R-:W-:-:S02]  /*79d0*/  ISETP.GT.AND P2, PT, R8, 0x8, P2 ;  /* 0x000000080800780c */ /* 0x000fc40001744270 */
[----:B------:R-:W-:Y:S01]  /*79e0*/  F2FP.F16.F32.PACK_AB R115, RZ, R115 ;  /* 0x00000073ff73723e */ /* 0x000fe200000000ff */
[----:B------:R-:W-:Y:S01]  /*79f0*/  @P3 STG.E.U16 desc[UR38][R6.64+0x160], R114 ;  /* 0x0001607206003986 */ /* 0x000fe2000c101526 */
[----:B------:R-:W-:Y:S02]  /*7a00*/  ISETP.GT.AND P1, PT, R8, 0x8, P1 ;  /* 0x000000080800780c */ /* 0x000fe40000f24270 */
[----:B------:R-:W-:Y:S01]  /*7a10*/  F2FP.F16.F32.PACK_AB R116, RZ, R116 ;  /* 0x00000074ff74723e */ /* 0x000fe200000000ff */
[----:B------:R-:W-:Y:S01]  /*7a20*/  @P0 STG.E.U16 desc[UR38][R6.64+0x162], R115 ;  /* 0x0001627306000986 */ /* 0x000fe2000c101526 */
[----:B------:R-:W-:Y:S02]  /*7a30*/  F2FP.F16.F32.PACK_AB R117, RZ, R117 ;  /* 0x00000075ff75723e */ /* 0x000fe400000000ff */
[----:B------:R-:W-:Y:S01]  /*7a40*/  F2FP.F16.F32.PACK_AB R118, RZ, R118 ;  /* 0x00000076ff76723e */ /* 0x000fe200000000ff */
[----:B------:R-:W-:Y:S01]  /*7a50*/  @P5 STG.E.U16 desc[UR38][R4.64+0x170], R116 ;  /* 0x0001707404005986 */ /* 0x000fe2000c101526 */
[----:B------:R-:W-:-:S03]  /*7a60*/  F2FP.F16.F32.PACK_AB R119, RZ, R119 ;  /* 0x00000077ff77723e */ /* 0x000fc600000000ff */
[----:B------:R0:W-:Y:S02]  /*7a70*/  @P4 STG.E.U16 desc[UR38][R4.64+0x172], R117 ;  /* 0x0001727504004986 */ /* 0x0001e4000c101526 */
[----:B0-----:R-:W-:Y:S02]  /*7a80*/  @P2 IMAD.MOV.U32 R4, RZ, RZ, R6 ;  /* 0x000000ffff042224 */ /* 0x001fe400078e0006 */
[----:B------:R-:W-:-:S05]  /*7a90*/  @P2 IMAD.MOV.U32 R5, RZ, RZ, R7 ;  /* 0x000000ffff052224 */ /* 0x000fca00078e0007 */
[----:B------:R0:W-:Y:S04]  /*7aa0*/  @P2 STG.E.U16 desc[UR38][R4.64+0x170], R118 ;  /* 0x0001707604002986 */ /* 0x0001e8000c101526 */
[----:B------:R0:W-:Y:S02]  /*7ab0*/  @P1 STG.E.U16 desc[UR38][R6.64+0x172], R119 ;  /* 0x0001727706001986 */ /* 0x0001e4000c101526 */
.L_x_219:
[----:B------:R-:W-:Y:S05]  /*7ac0*/  BSYNC B0 ;  /* 0x0000000000007941 */ /* 0x000fea0003800000 */
.L_x_29:
[----:B------:R-:W-:Y:S01]  /*7ad0*/  IADD3 R16, P0, R16, UR36, RZ ;  /* 0x0000002410107c10 */ /* 0x000fe2000ff1e0ff */
[----:B------:R-:W-:Y:S01]  /*7ae0*/  ULDC.64 UR4, c[0x0][0x650] ;  /* 0x0001940000047ab9 */ /* 0x000fe20000000a00 */
[----:B0-----:R-:W-:Y:S01]  /*7af0*/  PRMT R3, RZ, 0x7610, R3 ;  /* 0x00007610ff037816 */ /* 0x001fe20000000003 */
[----:B------:R-:W-:Y:S01]  /*7b00*/  IMAD.MOV.U32 R130, RZ, RZ, -0x1 ;  /* 0xffffffffff827424 */ /* 0x000fe200078e00ff */
[----:B------:R-:W-:Y:S01]  /*7b10*/  IADD3.X R17, R17, UR42, RZ, P0, !PT ;  /* 0x0000002a11117c10 */ /* 0x000fe200087fe4ff */
[----:B------:R-:W-:Y:S01]  /*7b20*/  IMAD.MOV.U32 R19, RZ, RZ, -0x1 ;  /* 0xffffffffff137424 */ /* 0x000fe200078e00ff */
[----:B------:R-:W-:-:S04]  /*7b30*/  ISETP.GE.U32.AND P0, PT, R16, UR4, PT ;  /* 0x0000000410007c0c */ /* 0x000fc8000bf06070 */
[----:B------:R-:W-:-:S13]  /*7b40*/  ISETP.GE.U32.AND.EX P0, PT, R17, UR5, PT, P0 ;  /* 0x0000000511007c0c */ /* 0x000fda000bf06100 */
[----:B------:R-:W-:Y:S05]  /*7b50*/  @P0 BRA `(.L_x_220) ;  /* 0x0000000400500947 */ /* 0x000fea0003800000 */
[----:B-123--:R-:W0:Y:S01]  /*7b60*/  LDC.64 R10, c[0x0][0x628] ;  /* 0x00018a00ff0a7b82 */ /* 0x00ee220000000a00 */
[----:B----4-:R-:W1:Y:S01]  /*7b70*/  S2R R12, SR_CTAID.X ;  /* 0x00000000000c7919 */ /* 0x010e620000002500 */
[----:B------:R-:W-:Y:S02]  /*7b80*/  IMAD.MOV.U32 R8, RZ, RZ, R16 ;  /* 0x000000ffff087224 */ /* 0x000fe400078e0010 */
[----:B------:R-:W-:Y:S01]  /*7b90*/  IMAD.MOV.U32 R9, RZ, RZ, R17 ;  /* 0x000000ffff097224 */ /* 0x000fe200078e0011 */
[----:B------:R-:W2:Y:S03]  /*7ba0*/  S2R R20, SR_CTAID.Y ;  /* 0x0000000000147919 */ /* 0x000ea60000002600 */
[----:B------:R-:W3:Y:S08]  /*7bb0*/  LDC R0, c[0x0][0x630] ;  /* 0x00018c00ff007b82 */ /* 0x000ef00000000800 */
[----:B------:R-:W4:Y:S01]  /*7bc0*/  LDC.64 R14, c[0x0][0x620] ;  /* 0x00018800ff0e7b82 */ /* 0x000f220000000a00 */
[----:B0-----:R-:W-:-:S04]  /*7bd0*/  ISETP.NE.U32.AND P0, PT, R10, RZ, PT ;  /* 0x000000ff0a00720c */ /* 0x001fc80003f05070 */
[----:B------:R-:W-:-:S13]  /*7be0*/  ISETP.NE.AND.EX P0, PT, R11, RZ, PT, P0 ;  /* 0x000000ff0b00720c */ /* 0x000fda0003f05300 */
[----:B-1234-:R-:W-:Y:S05]  /*7bf0*/  @!P0 BRA `(.L_x_221) ;  /* 0x0000000000288947 */ /* 0x01efea0003800000 */
        /* <DEDUP_REMOVED lines=10> */
.L_x_221:
[-CC-:B------:R-:W-:Y:S01]  /*7ca0*/  SHF.R.U64 R19, R8, R0.reuse, R9.reuse ;  /* 0x0000000008137219 */ /* 0x180fe20000001209 */
[----:B------:R-:W0:Y:S01]  /*7cb0*/  LDC.64 R26, c[0x0][0x640] ;  /* 0x00019000ff1a7b82 */ /* 0x000e220000000a00 */
[----:B------:R-:W-:Y:S01]  /*7cc0*/  SHF.R.U32.HI R0, RZ, R0, R9 ;  /* 0x00000000ff007219 */ /* 0x000fe20000011609 */
[----:B------:R-:W-:Y:S01]  /*7cd0*/  ULDC UR4, c[0x0][0x150] ;  /* 0x0000540000047ab9 */ /* 0x000fe20000000800 */
[----:B------:R-:W-:Y:S02]  /*7ce0*/  IADD3 R3, P0, RZ, -R19, RZ ;  /* 0x80000013ff037210 */ /* 0x000fe40007f1e0ff */
[----:B------:R-:W-:-:S03]  /*7cf0*/  I2FP.F32.U32 R7, R12 ;  /* 0x0000000c00077245 */ /* 0x000fc60000201000 */
[----:B------:R-:W1:Y:S01]  /*7d00*/  LDC R6, c[0x0][0x618] ;  /* 0x00018600ff067b82 */ /* 0x000e620000000800 */
[----:B------:R-:W-:Y:S02]  /*7d10*/  IMAD.X R5, RZ, RZ, ~R0, P0 ;  /* 0x000000ffff057224 */ /* 0x000fe400000e0e00 */
[----:B------:R-:W-:Y:S01]  /*7d20*/  FMUL R7, R7, UR4 ;  /* 0x0000000407077c20 */ /* 0x000fe20008400000 */
[----:B------:R-:W-:Y:S01]  /*7d30*/  ULDC UR4, c[0x0][0x154] ;  /* 0x0000550000047ab9 */ /* 0x000fe20000000800 */
[-C--:B------:R-:W-:Y:S02]  /*7d40*/  IMAD R0, R5, R14.reuse, RZ ;  /* 0x0000000e05007224 */ /* 0x080fe400078e02ff */
[C---:B------:R-:W-:Y:S01]  /*7d50*/  IMAD.WIDE.U32 R4, R3.reuse, R14, R16 ;  /* 0x0000000e03047225 */ /* 0x040fe200078e0010 */
[----:B------:R-:W2:Y:S01]  /*7d60*/  LDC R8, c[0x0][0x608] ;  /* 0x00018200ff087b82 */ /* 0x000ea20000000800 */
[----:B------:R-:W3:Y:S02]  /*7d70*/  F2I.U32.TRUNC.NTZ R7, R7 ;  /* 0x0000000700077305 */ /* 0x000ee4000020f000 */
[----:B------:R-:W-:Y:S01]  /*7d80*/  IMAD R3, R3, R15, R0 ;  /* 0x0000000f03037224 */ /* 0x000fe200078e0200 */
[----:B------:R-:W-:-:S03]  /*7d90*/  I2FP.F32.U32 R0, R20 ;  /* 0x0000001400007245 */ /* 0x000fc60000201000 */
[----:B------:R-:W-:Y:S01]  /*7da0*/  IMAD.IADD R3, R5, 0x1, R3 ;  /* 0x0000000105037824 */ /* 0x000fe200078e0203 */
[----:B------:R-:W4:Y:S01]  /*7db0*/  LDC R11, c[0x0][0x658] ;  /* 0x00019600ff0b7b82 */ /* 0x000f220000000800 */
[----:B0-----:R-:W-:-:S04]  /*7dc0*/  ISETP.NE.U32.AND P0, PT, R26, RZ, PT ;  /* 0x000000ff1a00720c */ /* 0x001fc80003f05070 */
[----:B------:R-:W-:-:S03]  /*7dd0*/  ISETP.NE.AND.EX P0, PT, R27, RZ, PT, P0 ;  /* 0x000000ff1b00720c */ /* 0x000fc60003f05300 */
[----:B------:R-:W0:Y:S01]  /*7de0*/  LDC R9, c[0x0][0x144] ;  /* 0x00005100ff097b82 */ /* 0x000e220000000800 */
[-C--:B-1----:R-:W-:Y:S01]  /*7df0*/  SHF.R.U64 R10, R4, R6.reuse, R3 ;  /* 0x00000006040a7219 */ /* 0x082fe20000001203 */
[----:B---3--:R-:W-:Y:S01]  /*7e00*/  IMAD.MOV R7, RZ, RZ, -R7 ;  /* 0x000000ffff077224 */ /* 0x008fe200078e0a07 */
[----:B------:R-:W-:Y:S01]  /*7e10*/  SHF.R.U32.HI R3, RZ, R6, R3 ;  /* 0x00000006ff037219 */ /* 0x000fe20000011603 */
[----:B------:R-:W-:-:S04]  /*7e20*/  FMUL R6, R0, UR4 ;  /* 0x0000000400067c20 */ /* 0x000fc80008400000 */
[----:B------:R-:W1:Y:S01]  /*7e30*/  LDC R21, c[0x0][0x148] ;  /* 0x00005200ff157b82 */ /* 0x000e620000000800 */
[----:B------:R3:W0:Y:S01]  /*7e40*/  F2I.U32.TRUNC.NTZ R14, R6 ;  /* 0x00000006000e7305 */ /* 0x000622000020f000 */
[-CC-:B--2---:R-:W-:Y:S02]  /*7e50*/  SHF.R.U64 R13, R10, R8.reuse, R3.reuse ;  /* 0x000000080a0d7219 */ /* 0x184fe40000001203 */
[----:B------:R-:W-:-:S04]  /*7e60*/  SHF.R.U32.HI R0, RZ, R8, R3 ;  /* 0x00000008ff007219 */ /* 0x000fc80000011603 */
[----:B------:R-:W2:Y:S01]  /*7e70*/  LDC R24, c[0x0][0x600] ;  /* 0x00018000ff187b82 */ /* 0x000ea20000000800 */
[-CC-:B----4-:R-:W-:Y:S02]  /*7e80*/  SHF.R.U64 R15, R13, R11.reuse, R0.reuse ;  /* 0x0000000b0d0f7219 */ /* 0x190fe40000001200 */
[----:B------:R-:W-:-:S03]  /*7e90*/  SHF.R.U32.HI R5, RZ, R11, R0 ;  /* 0x0000000bff057219 */ /* 0x000fc60000011600 */
[----:B------:R-:W-:Y:S02]  /*7ea0*/  IMAD.MOV.U32 R4, RZ, RZ, R15 ;  /* 0x000000ffff047224 */ /* 0x000fe400078e000f */
[----:B------:R-:W4:Y:S01]  /*7eb0*/  LDC R28, c[0x0][0x648] ;  /* 0x00019200ff1c7b82 */ /* 0x000f220000000800 */
[----:B0-----:R-:W-:-:S07]  /*7ec0*/  IMAD R25, R9, R7, R12 ;  /* 0x0000000709197224 */ /* 0x001fce00078e020c */
[----:B------:R-:W0:Y:S08]  /*7ed0*/  LDC R29, c[0x0][0x638] ;  /* 0x00018e00ff1d7b82 */ /* 0x000e300000000800 */
[----:B------:R-:W0:Y:S01]  /*7ee0*/  LDC R30, c[0x0][0x610] ;  /* 0x00018400ff1e7b82 */ /* 0x000e220000000800 */
[----:B-123--:R-:W-:Y:S05]  /*7ef0*/  @!P0 BRA `(.L_x_222) ;  /* 0x0000000000288947 */ /* 0x00efea0003800000 */
        /* <DEDUP_REMOVED lines=10> */
.L_x_222:
[----:B------:R-:W-:Y:S01]  /*7fa0*/  ISETP.NE.AND P0, PT, R2, 0x1, PT ;  /* 0x000000010200780c */ /* 0x000fe20003f05270 */
[----:B------:R-:W-:Y:S01]  /*7fb0*/  IMAD.MOV R14, RZ, RZ, -R14 ;  /* 0x000000ffff0e7224 */ /* 0x000fe200078e0a0e */
[----:B----4-:R-:W-:Y:S01]  /*7fc0*/  SHF.R.U64 R3, R4, R28, R5 ;  /* 0x0000001c04037219 */ /* 0x010fe20000001205 */
[----:B------:R-:W-:Y:S01]  /*7fd0*/  VIADD R5, R24, 0xffffffff ;  /* 0xffffffff18057836 */ /* 0x000fe20000000000 */
[----:B------:R-:W-:-:S03]  /*7fe0*/  LOP3.LUT R0, R13, R128, RZ, 0xc0, !PT ;  /* 0x000000800d007212 */ /* 0x000fc600078ec0ff */
[----:B------:R-:W-:Y:S01]  /*7ff0*/  IMAD.MOV R4, RZ, RZ, -R3 ;  /* 0x000000ffff047224 */ /* 0x000fe200078e0a03 */
[----:B------:R-:W-:Y:S01]  /*8000*/  LOP3.LUT R10, R10, R5, RZ, 0xc0, !PT ;  /* 0x000000050a0a7212 */ /* 0x000fe200078ec0ff */
[----:B------:R-:W-:Y:S02]  /*8010*/  IMAD R0, R123, R3, R0 ;  /* 0x000000037b007224 */ /* 0x000fe400078e0200 */
[----:B0-----:R-:W-:Y:S02]  /*8020*/  IMAD R3, R4, R29, R15 ;  /* 0x0000001d04037224 */ /* 0x001fe400078e020f */
[----:B------:R-:W-:Y:S02]  /*8030*/  @P0 IMAD R25, R21, R14, R20 ;  /* 0x0000000e15190224 */ /* 0x000fe400078e0214 */
[----:B------:R-:W-:Y:S02]  /*8040*/  IMAD R5, R3, R24, R10 ;  /* 0x0000001803057224 */ /* 0x000fe400078e020a */
[----:B------:R-:W-:-:S02]  /*8050*/  IMAD R0, R0, R30, R25 ;  /* 0x0000001e00007224 */ /* 0x000fc400078e0219 */
[----:B------:R-:W-:-:S03]  /*8060*/  IMAD.MOV.U32 R4, RZ, RZ, 0x1 ;  /* 0x00000001ff047424 */ /* 0x000fc600078e00ff */
[----:B------:R-:W-:Y:S02]  /*8070*/  SEL R130, R5, R0, !P0 ;  /* 0x0000000005827207 */ /* 0x000fe40004000000 */
[----:B------:R-:W-:Y:S02]  /*8080*/  PRMT R3, R4, 0x7610, R3 ;  /* 0x0000761004037816 */ /* 0x000fe40000000003 */
[----:B------:R-:W-:-:S07]  /*8090*/  SEL R0, R0, R5, !P0 ;  /* 0x0000000500007207 */ /* 0x000fce0004000000 */
.L_x_220:
[----:B------:R-:W-:Y:S01]  /*80a0*/  LOP3.LUT P0, RZ, R3, 0xff, RZ, 0xc0, !PT ;  /* 0x000000ff03ff7812 */ /* 0x000fe2000780c0ff */
[----:B-----5:R-:W-:-:S12]  /*80b0*/  IMAD.MOV.U32 R131, RZ, RZ, R0 ;  /* 0x000000ffff837224 */ /* 0x020fd800078e0000 */
[----:B------:R-:W-:Y:S05]  /*80c0*/  @P0 BRA `(.L_x_223) ;  /* 0xffffff90007c0947 */ /* 0x000fea000383ffff */
[----:B------:R-:W-:Y:S05]  /*80d0*/  EXIT ;  /* 0x000000000000794d */ /* 0x000fea0003800000 */
.L_x_4:
        /* <DEDUP_REMOVED lines=26> */
.L_x_225:
[--C-:B------:R-:W-:Y:S01]  /*8280*/  SHF.R.U64 R14, R12, R20, R13.reuse ;  /* 0x000000140c0e7219 */ /* 0x100fe2000000120d */
[----:B------:R-:W0:Y:S01]  /*8290*/  LDC R24, c[0x0][0x618] ;  /* 0x00018600ff187b82 */ /* 0x000e220000000800 */
[----:B------:R-:W-:Y:S01]  /*82a0*/  I2FP.F32.U32 R8, R6 ;  /* 0x0000000600087245 */ /* 0x000fe20000201000 */
[----:B------:R-:W-:Y:S01]  /*82b0*/  ULDC UR4, c[0x0][0x150] ;  /* 0x0000540000047ab9 */ /* 0x000fe20000000800 */
[----:B------:R-:W-:Y:S02]  /*82c0*/  SHF.R.U32.HI R7, RZ, R20, R13 ;  /* 0x00000014ff077219 */ /* 0x000fe4000001160d */
[----:B------:R-:W-:Y:S01]  /*82d0*/  IADD3 R11, P0, RZ, -R14, RZ ;  /* 0x8000000eff0b7210 */ /* 0x000fe20007f1e0ff */
[----:B------:R-:W-:Y:S01]  /*82e0*/  FMUL R13, R8, UR4 ;  /* 0x00000004080d7c20 */ /* 0x000fe20008400000 */
[----:B------:R-:W-:Y:S01]  /*82f0*/  ULDC UR4, c[0x0][0x154] ;  /* 0x0000550000047ab9 */ /* 0x000fe20000000800 */
[----:B------:R-:W1:Y:S02]  /*8300*/  LDC.64 R26, c[0x0][0x640] ;  /* 0x00019000ff1a7b82 */ /* 0x000e640000000a00 */
[----:B------:R-:W-:-:S02]  /*8310*/  IMAD.X R7, RZ, RZ, ~R7, P0 ;  /* 0x000000ffff077224 */ /* 0x000fc400000e0e07 */
[----:B------:R-:W2:Y:S01]  /*8320*/  F2I.U32.TRUNC.NTZ R13, R13 ;  /* 0x0000000d000d7305 */ /* 0x000ea2000020f000 */
[----:B------:R-:W-:-:S03]  /*8330*/  IMAD.WIDE.U32 R8, R11, R22, R16 ;  /* 0x000000160b087225 */ /* 0x000fc600078e0010 */
[----:B------:R-:W3:Y:S01]  /*8340*/  LDC R15, c[0x0][0x144] ;  /* 0x00005100ff0f7b82 */ /* 0x000ee20000000800 */
[----:B------:R-:W-:-:S04]  /*8350*/  IMAD R10, R7, R22, RZ ;  /* 0x00000016070a7224 */ /* 0x000fc800078e02ff */
[----:B------:R-:W-:Y:S02]  /*8360*/  IMAD R7, R11, R23, R10 ;  /* 0x000000170b077224 */ /* 0x000fe400078e020a */
[----:B------:R-:W-:Y:S01]  /*8370*/  IMAD.MOV.U32 R10, RZ, RZ, -0x1 ;  /* 0xffffffffff0a7424 */ /* 0x000fe200078e00ff */
[----:B------:R-:W4:Y:S01]  /*8380*/  LDC R20, c[0x0][0x608] ;  /* 0x00018200ff147b82 */ /* 0x000f220000000800 */
[----:B------:R-:W-:Y:S01]  /*8390*/  IMAD.IADD R7, R9, 0x1, R7 ;  /* 0x0000000109077824 */ /* 0x000fe200078e0207 */
[----:B------:R-:W-:-:S04]  /*83a0*/  I2FP.F32.U32 R9, R5 ;  /* 0x0000000500097245 */ /* 0x000fc80000201000 */
[-C--:B0-----:R-:W-:Y:S01]  /*83b0*/  SHF.R.U64 R12, R8, R24.reuse, R7 ;  /* 0x00000018080c7219 */ /* 0x081fe20000001207 */
[----:B--2---:R-:W-:Y:S01]  /*83c0*/  IMAD.MOV R8, RZ, RZ, -R13 ;  /* 0x000000ffff087224 */ /* 0x004fe200078e0a0d */
[----:B------:R-:W0:Y:S01]  /*83d0*/  LDC R11, c[0x0][0x658] ;  /* 0x00019600ff0b7b82 */ /* 0x000e220000000800 */
[----:B-1----:R-:W-:Y:S01]  /*83e0*/  ISETP.NE.U32.AND P0, PT, R26, RZ, PT ;  /* 0x000000ff1a00720c */ /* 0x002fe20003f05070 */
[----:B------:R-:W-:Y:S01]  /*83f0*/  FMUL R9, R9, UR4 ;  /* 0x0000000409097c20 */ /* 0x000fe20008400000 */
[----:B------:R-:W-:Y:S02]  /*8400*/  SHF.R.U32.HI R7, RZ, R24, R7 ;  /* 0x00000018ff077219 */ /* 0x000fe40000011607 */
[----:B------:R-:W-:-:S03]  /*8410*/  ISETP.NE.AND.EX P0, PT, R27, RZ, PT, P0 ;  /* 0x000000ff1b00720c */ /* 0x000fc60003f05300 */
[----:B------:R-:W1:Y:S01]  /*8420*/  LDC R22, c[0x0][0x148] ;  /* 0x00005200ff167b82 */ /* 0x000e620000000800 */
[----:B---3--:R-:W-:Y:S02]  /*8430*/  IMAD R23, R15, R8, R6 ;  /* 0x000000080f177224 */ /* 0x008fe400078e0206 */
[----:B------:R-:W-:-:S05]  /*8440*/  IMAD.MOV.U32 R8, RZ, RZ, 0x1 ;  /* 0x00000001ff087424 */ /* 0x000fca00078e00ff */
[----:B------:R-:W2:Y:S01]  /*8450*/  LDC R21, c[0x0][0x600] ;  /* 0x00018000ff157b82 */ /* 0x000ea20000000800 */
[-CC-:B----4-:R-:W-:Y:S02]  /*8460*/  SHF.R.U64 R15, R12, R20.reuse, R7.reuse ;  /* 0x000000140c0f7219 */ /* 0x190fe40000001207 */
[----:B------:R-:W-:Y:S02]  /*8470*/  SHF.R.U32.HI R6, RZ, R20, R7 ;  /* 0x00000014ff067219 */ /* 0x000fe40000011607 */
[----:B------:R3:W4:Y:S03]  /*8480*/  F2I.U32.TRUNC.NTZ R20, R9 ;  /* 0x0000000900147305 */ /* 0x000726000020f000 */
[----:B------:R-:W1:Y:S01]  /*8490*/  LDC R25, c[0x0][0x648] ;  /* 0x00019200ff197b82 */ /* 0x000e620000000800 */
[-C--:B0-----:R-:W-:Y:S02]  /*84a0*/  SHF.R.U64 R19, R15, R11.reuse, R6 ;  /* 0x0000000b0f137219 */ /* 0x081fe40000001206 */
[----:B------:R-:W-:-:S02]  /*84b0*/  SHF.L.U32 R10, R10, R11, RZ ;  /* 0x0000000b0a0a7219 */ /* 0x000fc400000006ff */
[-C--:B------:R-:W-:Y:S01]  /*84c0*/  SHF.R.U32.HI R7, RZ, R11.reuse, R6 ;  /* 0x0000000bff077219 */ /* 0x080fe20000011606 */
[----:B------:R-:W-:Y:S01]  /*84d0*/  IMAD.MOV.U32 R6, RZ, RZ, R19 ;  /* 0x000000ffff067224 */ /* 0x000fe200078e0013 */
[----:B------:R-:W-:Y:S01]  /*84e0*/  SHF.L.U32 R24, R8, R11, RZ ;  /* 0x0000000b08187219 */ /* 0x000fe200000006ff */
[----:B------:R-:W0:Y:S01]  /*84f0*/  LDC R28, c[0x0][0x638] ;  /* 0x00018e00ff1c7b82 */ /* 0x000e220000000800 */
[----:B------:R-:W-:-:S07]  /*8500*/  LOP3.LUT R30, RZ, R10, RZ, 0x33, !PT ;  /* 0x0000000aff1e7212 */ /* 0x000fce00078e33ff */
[----:B------:R-:W0:Y:S01]  /*8510*/  LDC R29, c[0x0][0x610] ;  /* 0x00018400ff1d7b82 */ /* 0x000e220000000800 */
[----:B---34-:R-:W-:Y:S05]  /*8520*/  @!P0 BRA `(.L_x_226) ;  /* 0x0000000000288947 */ /* 0x018fea0003800000 */
[----:B------:R-:W3:Y:S02]  /*8530*/  LDC R6, c[0x0][0x64c] ;  /* 0x00019300ff067b82 */ /* 0x000ee40000000800 */
[----:B---3--:R-:W-:-:S05]  /*8540*/  IADD3 R11, P0, R19, R6, RZ ;  /* 0x00000006130b7210 */ /* 0x008fca0007f1e0ff */
        /* <DEDUP_REMOVED lines=8> */
.L_x_226:
[----:B------:R-:W-:Y:S01]  /*85d0*/  ISETP.NE.AND P0, PT, R2, 0x1, PT ;  /* 0x000000010200780c */ /* 0x000fe20003f05270 */
[----:B--2---:R-:W-:Y:S01]  /*85e0*/  VIADD R9, R21, 0xffffffff ;  /* 0xffffffff15097836 */ /* 0x004fe20000000000 */
[----:B-1----:R-:W-:Y:S01]  /*85f0*/  SHF.R.U64 R7, R6, R25, R7 ;  /* 0x0000001906077219 */ /* 0x002fe20000001207 */
[----:B------:R-:W-:Y:S01]  /*8600*/  IMAD.MOV R20, RZ, RZ, -R20 ;  /* 0x000000ffff147224 */ /* 0x000fe200078e0a14 */
[----:B------:R-:W-:Y:S02]  /*8610*/  LOP3.LUT R6, R15, R30, RZ, 0xc0, !PT ;  /* 0x0000001e0f067212 */ /* 0x000fe400078ec0ff */
[----:B------:R-:W-:Y:S01]  /*8620*/  LOP3.LUT R12, R12, R9, RZ, 0xc0, !PT ;  /* 0x000000090c0c7212 */ /* 0x000fe200078ec0ff */
[----:B------:R-:W-:Y:S02]  /*8630*/  IMAD.MOV R8, RZ, RZ, -R7 ;  /* 0x000000ffff087224 */ /* 0x000fe400078e0a07 */
[----:B------:R-:W-:Y:S02]  /*8640*/  IMAD R6, R24, R7, R6 ;  /* 0x0000000718067224 */ /* 0x000fe400078e0206 */
[----:B------:R-:W-:-:S02]  /*8650*/  IMAD.MOV.U32 R9, RZ, RZ, 0x1 ;  /* 0x00000001ff097424 */ /* 0x000fc400078e00ff */
[----:B------:R-:W-:Y:S02]  /*8660*/  @P0 IMAD R23, R22, R20, R5 ;  /* 0x0000001416170224 */ /* 0x000fe400078e0205 */
[----:B0-----:R-:W-:Y:S02]  /*8670*/  IMAD R5, R8, R28, R19 ;  /* 0x0000001c08057224 */ /* 0x001fe400078e0213 */
[----:B------:R-:W-:Y:S02]  /*8680*/  IMAD R19, R6, R29, R23 ;  /* 0x0000001d06137224 */ /* 0x000fe400078e0217 */
[----:B------:R-:W-:Y:S02]  /*8690*/  IMAD R6, R5, R21, R12 ;  /* 0x0000001505067224 */ /* 0x000fe400078e020c */
[----:B------:R-:W-:-:S03]  /*86a0*/  IMAD.MOV.U32 R8, RZ, RZ, R14 ;  /* 0x000000ffff087224 */ /* 0x000fc600078e000e */
[----:B------:R-:W-:Y:S02]  /*86b0*/  SEL R20, R6, R19, !P0 ;  /* 0x0000001306147207 */ /* 0x000fe40004000000 */
[----:B------:R-:W-:-:S07]  /*86c0*/  SEL R19, R19, R6, !P0 ;  /* 0x0000000613137207 */ /* 0x000fce0004000000 */
.L_x_224:
[----:B------:R-:W-:-:S08]  /*86d0*/  NOP ;  /* 0x0000000000007918 */ /* 0x000fd00000000000 */
[----:B------:R-:W0:-:S00]  /*86e0*/  USETMAXREG.DEALLOC.CTAPOOL 0x28 ;  /* 0x00000028000079c8 */ /* 0x000e0000080e0500 */
[----:B0-----:R-:W-:-:S13]  /*86f0*/  ISETP.NE.AND P0, PT, R0, RZ, PT ;  /* 0x000000ff0000720c */ /* 0x001fda0003f05270 */
[----:B------:R-:W-:Y:S05]  /*8700*/  @P0 EXIT ;  /* 0x000000000000094d */ /* 0x000fea0003800000 */
[----:B------:R-:W-:Y:S01]  /*8710*/  LOP3.LUT P0, RZ, R9, 0xff, RZ, 0xc0, !PT ;  /* 0x000000ff09ff7812 */ /* 0x000fe2000780c0ff */
[----:B------:R-:W-:Y:S02]  /*8720*/  IMAD.MOV.U32 R0, RZ, RZ, 0x1 ;  /* 0x00000001ff007424 */ /* 0x000fe400078e00ff */
[----:B------:R-:W-:-:S10]  /*8730*/  IMAD.MOV.U32 R12, RZ, RZ, RZ ;  /* 0x000000ffff0c7224 */ /* 0x000fd400078e00ff */
[----:B------:R-:W-:Y:S05]  /*8740*/  @!P0 BRA `(.L_x_227) ;  /* 0x0000000c00148947 */ /* 0x000fea0003800000 */
[----:B------:R-:W0:Y:S01]  /*8750*/  LDC R0, c[0x0][0x28c] ;  /* 0x0000a300ff007b82 */ /* 0x000e220000000800 */
[----:B------:R-:W-:Y:S01]  /*8760*/  LOP3.LUT P0, RZ, R3, 0x1f, RZ, 0xc0, !PT ;  /* 0x0000001f03ff7812 */ /* 0x000fe2000780c0ff */
[----:B------:R-:W-:Y:S01]  /*8770*/  ULDC UR5, c[0x0][0x658] ;  /* 0x0001960000057ab9 */ /* 0x000fe20000000800 */
[----:B------:R-:W-:Y:S01]  /*8780*/  UMOV UR6, 0xffffffff ;  /* 0xffffffff00067882 */ /* 0x000fe20000000000 */
[----:B------:R-:W-:Y:S01]  /*8790*/  BSSY B0, `(.L_x_227) ;  /* 0x00000c0000007945 */ /* 0x000fe20003800000 */
[----:B------:R-:W-:Y:S01]  /*87a0*/  USHF.L.U32 UR6, UR6, UR5, URZ ;  /* 0x0000000506067299 */ /* 0x000fe2000800063f */
[C---:B------:R-:W-:Y:S01]  /*87b0*/  ISETP.NE.AND P2, PT, R4.reuse, RZ, PT ;  /* 0x000000ff0400720c */ /* 0x040fe20003f45270 */
[----:B------:R-:W-:Y:S01]  /*87c0*/  IMAD.MOV.U32 R13, RZ, RZ, 0x1 ;  /* 0x00000001ff0d7424 */ /* 0x000fe200078e00ff */
[----:B------:R-:W-:Y:S01]  /*87d0*/  ISETP.NE.OR P0, PT, R4, RZ, !P0 ;  /* 0x000000ff0400720c */ /* 0x000fe20004705670 */
[----:B------:R-:W-:Y:S01]  /*87e0*/  IMAD.MOV.U32 R12, RZ, RZ, RZ ;  /* 0x000000ffff0c7224 */ /* 0x000fe200078e00ff */
[----:B------:R-:W-:Y:S01]  /*87f0*/  LOP3.LUT R11, R18, 0x2, RZ, 0xfc, !PT ;  /* 0x00000002120b7812 */ /* 0x000fe200078efcff */
[----:B------:R-:W-:Y:S01]  /*8800*/  ULDC UR4, c[0x0][0x600] ;  /* 0x0001800000047ab9 */ /* 0x000fe20000000800 */
[----:B------:R-:W-:Y:S01]  /*8810*/  UMOV UR7, 0x1 ;  /* 0x0000000100077882 */ /* 0x000fe20000000000 */
[----:B------:R-:W-:-:S02]  /*8820*/  UIADD3 UR15, UR4, -0x1, URZ ;  /* 0xffffffff040f7890 */ /* 0x000fc4000fffe03f */
[----:B------:R-:W-:Y:S02]  /*8830*/  USHF.L.U32 UR17, UR7, UR5, URZ ;  /* 0x0000000507117299 */ /* 0x000fe4000800063f */
[----:B------:R-:W-:Y:S01]  /*8840*/  ULOP3.LUT UR16, URZ, UR6, URZ, 0x33, !UPT ;  /* 0x000000063f107292 */ /* 0x000fe2000f8e333f */
[----:B------:R-:W-:Y:S01]  /*8850*/  ULDC.64 UR20, c[0x0][0x198] ;  /* 0x0000660000147ab9 */ /* 0x000fe20000000a00 */
[----:B0-----:R-:W-:-:S05]  /*8860*/  VIADD R0, R0, 0x1f ;  /* 0x0000001f00007836 */ /* 0x001fca0000000000 */
[----:B------:R-:W-:-:S04]  /*8870*/  SHF.R.S32.HI R3, RZ, 0x1f, R0 ;  /* 0x0000001fff037819 */ /* 0x000fc80000011400 */
[----:B------:R-:W-:Y:S01]  /*8880*/  LEA.HI R3, R3, R0, RZ, 0x5 ;  /* 0x0000000003037211 */ /* 0x000fe200078f28ff */
[----:B------:R-:W-:-:S03]  /*8890*/  IMAD.MOV.U32 R0, RZ, RZ, 0x1 ;  /* 0x00000001ff007424 */ /* 0x000fc600078e00ff */
[----:B------:R-:W-:-:S05]  /*88a0*/  SHF.R.S32.HI R3, RZ, 0x5, R3 ;  /* 0x00000005ff037819 */ /* 0x000fca0000011403 */
[----:B------:R-:W-:-:S07]  /*88b0*/  VIADD R10, R3, 0x1 ;  /* 0x00000001030a7836 */ /* 0x000fce0000000000 */
.L_x_239:
[----:B------:R-:W-:-:S03]  /*88c0*/  UMOV UR4, 0xffffffff ;  /* 0xffffffff00047882 */ /* 0x000fc60000000000 */
[----:B------:R-:W-:Y:S05]  /*88d0*/  BRA.DIV UR4, `(.L_x_228) ;  /* 0x0000001204987947 */ /* 0x000fea000b800000 */
[----:B------:R-:W-:-:S13]  /*88e0*/  ELECT P6, URZ, PT ;  /* 0x00000000003f782f */ /* 0x000fda00038c0000 */
.L_x_257:
[----:B------:R-:W0:Y:S01]  /*88f0*/  LDC R4, c[0x0][0x28c] ;  /* 0x0000a300ff047b82 */ /* 0x000e220000000800 */
[----:B------:R-:W-:Y:S01]  /*8900*/  BSSY B1, `(.L_x_229) ;  /* 0x0000037000017945 */ /* 0x000fe20003800000 */
[----:B0-----:R-:W-:-:S13]  /*8910*/  ISETP.LT.OR P6, PT, R4, 0x1, !P6 ;  /* 0x000000010400780c */ /* 0x001fda00077c1670 */
[----:B------:R-:W-:Y:S05]  /*8920*/  @P6 BRA `(.L_x_230) ;  /* 0x0000000000d06947 */ /* 0x000fea0003800000 */
[----:B------:R-:W-:Y:S02]  /*8930*/  IMAD R20, R20, 0xc0, RZ ;  /* 0x000000c014147824 */ /* 0x000fe400078e02ff */
[----:B------:R-:W-:Y:S02]  /*8940*/  IMAD.SHL.U32 R19, R19, 0x80, RZ ;  /* 0x0000008013137824 */ /* 0x000fe400078e00ff */
[----:B------:R-:W-:Y:S02]  /*8950*/  IMAD.MOV.U32 R21, RZ, RZ, RZ ;  /* 0x000000ffff157224 */ /* 0x000fe400078e00ff */
[----:B------:R-:W-:Y:S02]  /*8960*/  IMAD.MOV.U32 R4, RZ, RZ, R10 ;  /* 0x000000ffff047224 */ /* 0x000fe400078e000a */
[----:B------:R-:W-:Y:S02]  /*8970*/  IMAD.MOV.U32 R5, RZ, RZ, R0 ;  /* 0x000000ffff057224 */ /* 0x000fe400078e0000 */
[----:B------:R-:W-:-:S07]  /*8980*/  IMAD.MOV.U32 R6, RZ, RZ, R12 ;  /* 0x000000ffff067224 */ /* 0x000fce00078e000c */
.L_x_234:
[----:B------:R-:W0:Y:S01]  /*8990*/  S2R R14, SR_CgaCtaId ;  /* 0x00000000000e7919 */ /* 0x000e220000008800 */
[----:B------:R-:W-:Y:S01]  /*89a0*/  MOV R7, 0x400 ;  /* 0x0000040000077802 */ /* 0x000fe20000000f00 */
[----:B------:R-:W1:Y:S03]  /*89b0*/  @!P2 LDC R9, c[0x0][0x500] ;  /* 0x00014000ff09ab82 */ /* 0x000e660000000800 */
[----:B0-----:R-:W-:Y:S02]  /*89c0*/  LEA R15, R14, R7, 0x18 ;  /* 0x000000070e0f7211 */ /* 0x001fe400078ec0ff */
[----:B------:R-:W-:-:S03]  /*89d0*/  SHF.L.U32 R7, R5, 0x1f, RZ ;  /* 0x0000001f05077819 */ /* 0x000fc600000006ff */
[----:B------:R-:W-:-:S04]  /*89e0*/  IMAD R14, R6, 0x8, R15 ;  /* 0x00000008060e7824 */ /* 0x000fc800078e020f */
[----:B------:R-:W0:Y:S02]  /*89f0*/  SYNCS.PHASECHK.TRANS64.TRYWAIT P1, [R14+URZ+0x58], R7 ;  /* 0x000058070e0075a7 */ /* 0x000e24000802017f */
[----:B01----:R-:W-:Y:S05]  /*8a00*/  @!P1 BRA `(.L_x_231) ;  /* 0x00000010006c9947 */ /* 0x003fea0003800000 */
.L_x_258:
[----:B0-----:R-:W-:Y:S01]  /*8a10*/  PRMT R7, R11, 0x9910, RZ ;  /* 0x000099100b077816 */ /* 0x001fe200000000ff */
[----:B------:R0:W-:Y:S03]  /*8a20*/  @!P2 SYNCS.ARRIVE.TRANS64 RZ, [R14+URZ], R9 ;  /* 0x000000090effa9a7 */ /* 0x0001e6000800003f */
[----:B------:R-:W-:-:S13]  /*8a30*/  ISETP.NE.AND P1, PT, R7, 0x2, PT ;  /* 0x000000020700780c */ /* 0x000fda0003f25270 */
[----:B0-----:R-:W-:Y:S05]  /*8a40*/  @P1 BRA `(.L_x_232) ;  /* 0x0000000000041947 */ /* 0x001fea0003800000 */
[----:B------:R-:W-:Y:S01]  /*8a50*/  BPT.TRAP 0x1 ;  /* 0x000000040000795c */ /* 0x000fe20000300000 */
.L_x_232:
[----:B------:R-:W-:Y:S05]  /*8a60*/  @P0 BRA `(.L_x_233) ;  /* 0x0000000000040947 */ /* 0x000fea0003800000 */
[----:B------:R-:W-:Y:S01]  /*8a70*/  BPT.TRAP 0x1 ;  /* 0x000000040000795c */ /* 0x000fe20000300000 */
.L_x_233:
[--C-:B------:R-:W-:Y:S01]  /*8a80*/  IMAD R7, R6, 0x2000, R15.reuse ;  /* 0x0000200006077824 */ /* 0x100fe200078e020f */
[----:B------:R-:W-:Y:S01]  /*8a90*/  R2UR UR9, R14 ;  /* 0x000000000e0972ca */ /* 0x000fe200000e0000 */
[----:B------:R-:W-:Y:S01]  /*8aa0*/  IMAD R15, R6, 0x3000, R15 ;  /* 0x00003000060f7824 */ /* 0x000fe200078e020f */
[----:B------:R-:W-:Y:S01]  /*8ab0*/  UIADD3 UR4, UP0, UR20, 0xf0, URZ ;  /* 0x000000f014047890 */ /* 0x000fe2000ff1e03f */
[----:B------:R-:W-:Y:S01]  /*8ac0*/  VIADD R4, R4, 0xffffffff ;  /* 0xffffffff04047836 */ /* 0x000fe20000000000 */
[----:B------:R-:W-:Y:S01]  /*8ad0*/  R2UR UR5, R7 ;  /* 0x00000000070572ca */ /* 0x000fe200000e0000 */
[----:B------:R-:W-:Y:S01]  /*8ae0*/  UIADD3 UR22, UP1, UR20, 0x1f0, URZ ;  /* 0x000001f014167890 */ /* 0x000fe2000ff3e03f */
[----:B------:R-:W-:Y:S01]  /*8af0*/  R2UR UR8, R15 ;  /* 0x000000000f0872ca */ /* 0x000fe200000e0000 */
[----:B------:R-:W-:Y:S01]  /*8b00*/  VIADD R6, R6, 0x1 ;  /* 0x0000000106067836 */ /* 0x000fe20000000000 */
[----:B------:R-:W-:Y:S01]  /*8b10*/  R2UR UR11, R19 ;  /* 0x00000000130b72ca */ /* 0x000fe200000e0000 */
[----:B------:R-:W-:Y:S01]  /*8b20*/  UIADD3.X UR23, URZ, UR21, URZ, UP1, !UPT ;  /* 0x000000153f177290 */ /* 0x000fe20008ffe43f */
[C---:B------:R-:W-:Y:S01]  /*8b30*/  R2UR UR10, R21.reuse ;  /* 0x00000000150a72ca */ /* 0x040fe200000e0000 */
[----:B------:R-:W-:Y:S01]  /*8b40*/  UMOV UR6, 0x0 ;  /* 0x0000000000067882 */ /* 0x000fe20000000000 */
[----:B------:R-:W-:Y:S01]  /*8b50*/  R2UR UR12, R8 ;  /* 0x00000000080c72ca */ /* 0x000fe200000e0000 */
[----:B------:R-:W-:Y:S01]  /*8b60*/  UMOV UR7, 0x10000000 ;  /* 0x1000000000077882 */ /* 0x000fe20000000000 */
[----:B------:R-:W-:Y:S01]  /*8b70*/  R2UR UR18, R20 ;  /* 0x00000000141272ca */ /* 0x000fe200000e0000 */
[----:B------:R-:W-:Y:S01]  /*8b80*/  VIADD R21, R21, 0x20 ;  /* 0x0000002015157836 */ /* 0x000fe20000000000 */
[----:B------:R-:W-:Y:S01]  /*8b90*/  ISETP.GT.AND P3, PT, R4, 0x1, PT ;  /* 0x000000010400780c */ /* 0x000fe20003f64270 */
[----:B------:R-:W-:Y:S01]  /*8ba0*/  UIADD3 UR13, UR5, 0x180, URZ ;  /* 0x00000180050d7890 */ /* 0x000fe2000fffe03f */
[----:B------:R-:W-:Y:S01]  /*8bb0*/  ISETP.NE.AND P1, PT, R6, 0xb, PT ;  /* 0x0000000b0600780c */ /* 0x000fe20003f25270 */
[----:B------:R-:W-:-:S02]  /*8bc0*/  UIADD3.X UR5, URZ, UR21, URZ, UP0, !UPT ;  /* 0x000000153f057290 */ /* 0x000fc400087fe43f */
[----:B------:R-:W-:Y:S01]  /*8bd0*/  UIADD3 UR14, UR8, 0x16180, URZ ;  /* 0x00016180080e7890 */ /* 0x000fe2000fffe03f */
[----:B------:R-:W-:Y:S02]  /*8be0*/  SEL R14, RZ, 0x1, P1 ;  /* 0x00000001ff0e7807 */ /* 0x000fe40000800000 */
[----:B------:R-:W-:Y:S01]  /*8bf0*/  UMOV UR8, UR13 ;  /* 0x0000000d00087c82 */ /* 0x000fe20008000000 */
[----:B------:R-:W-:Y:S02]  /*8c00*/  SEL R6, R6, RZ, P1 ;  /* 0x000000ff06067207 */ /* 0x000fe40000800000 */
[----:B------:R-:W-:Y:S01]  /*8c10*/  LOP3.LUT R5, R5, R14, RZ, 0x3c, !PT ;  /* 0x0000000e05057212 */ /* 0x000fe200078e3cff */
[----:B------:R0:W-:Y:S02]  /*8c20*/  UTMALDG.3D [UR8], [UR4], desc[UR6] ;  /* 0x00000608040075b4 */ /* 0x0001e40008011000 */
[----:B0-----:R-:W-:Y:S01]  /*8c30*/  UMOV UR8, UR14 ;  /* 0x0000000e00087c82 */ /* 0x001fe20008000000 */
[----:B------:R-:W-:-:S02]  /*8c40*/  UMOV UR11, UR18 ;  /* 0x00000012000b7c82 */ /* 0x000fc40008000000 */
[----:B------:R0:W-:Y:S02]  /*8c50*/  UTMALDG.3D [UR8], [UR22], desc[UR6] ;  /* 0x00000608160075b4 */ /* 0x0001e40008011000 */
[----:B0-----:R-:W-:Y:S05]  /*8c60*/  @P3 BRA `(.L_x_234) ;  /* 0xfffffffc00483947 */ /* 0x001fea000383ffff */
.L_x_230:
[----:B------:R-:W-:Y:S05]  /*8c70*/  BSYNC B1 ;  /* 0x0000000000017941 */ /* 0x000fea0003800000 */
.L_x_229:
[----:B------:R-:W-:Y:S01]  /*8c80*/  LOP3.LUT P3, RZ, R13, 0xff, RZ, 0xc0, !PT ;  /* 0x000000ff0dff7812 */ /* 0x000fe2000786c0ff */
[----:B------:R-:W-:Y:S01]  /*8c90*/  IMAD.IADD R12, R3, 0x1, R12 ;  /* 0x00000001030c7824 */ /* 0x000fe200078e020c */
[----:B------:R-:W-:Y:S01]  /*8ca0*/  IADD3 R16, P4, R16, UR36, RZ ;  /* 0x0000002410107c10 */ /* 0x000fe2000ff9e0ff */
[----:B------:R-:W-:Y:S01]  /*8cb0*/  ULDC.64 UR4, c[0x0][0x650] ;  /* 0x0001940000047ab9 */ /* 0x000fe20000000a00 */
[----:B------:R-:W-:Y:S01]  /*8cc0*/  BSSY B1, `(.L_x_235) ;  /* 0x000006a000017945 */ /* 0x000fe20003800000 */
[----:B------:R-:W-:Y:S01]  /*8cd0*/  IMAD.MOV.U32 R19, RZ, RZ, -0x1 ;  /* 0xffffffffff137424 */ /* 0x000fe200078e00ff */
[----:B------:R-:W-:Y:S01]  /*8ce0*/  ISETP.GT.U32.AND P1, PT, R12, 0xa, PT ;  /* 0x0000000a0c00780c */ /* 0x000fe20003f24070 */
[----:B------:R-:W-:Y:S01]  /*8cf0*/  IMAD.MOV.U32 R20, RZ, RZ, -0x1 ;  /* 0xffffffffff147424 */ /* 0x000fe200078e00ff */
[----:B------:R-:W-:Y:S01]  /*8d00*/  IADD3.X R17, R17, UR42, RZ, P4, !PT ;  /* 0x0000002a11117c10 */ /* 0x000fe2000a7fe4ff */
[----:B------:R-:W-:Y:S01]  /*8d10*/  IMAD.MOV.U32 R8, RZ, RZ, -0x1 ;  /* 0xffffffffff087424 */ /* 0x000fe200078e00ff */
[----:B------:R-:W-:-:S02]  /*8d20*/  ISETP.LT.U32.AND P1, PT, R3, 0xb, P1 ;  /* 0x0000000b0300780c */ /* 0x000fc40000f21070 */
[----:B------:R-:W-:Y:S01]  /*8d30*/  PRMT R13, RZ, 0x7610, R13 ;  /* 0x00007610ff0d7816 */ /* 0x000fe2000000000d */
[----:B------:R-:W0:Y:S01]  /*8d40*/  @P3 S2R R5, SR_CgaCtaId ;  /* 0x0000000000053919 */ /* 0x000e220000008800 */
[----:B------:R-:W-:-:S04]  /*8d50*/  @P3 MOV R4, 0x400 ;  /* 0x0000040000043802 */ /* 0x000fc80000000f00 */
[----:B0-----:R-:W-:Y:S01]  /*8d60*/  @P3 LEA R6, R5, R4, 0x18 ;  /* 0x0000000405063211 */ /* 0x001fe200078ec0ff */
[----:B------:R-:W-:-:S03]  /*8d70*/  IMAD.WIDE.U32 R4, R12, -0x45d1745d, RZ ;  /* 0xba2e8ba30c047825 */ /* 0x000fc600078e00ff */
[----:B------:R0:W-:Y:S01]  /*8d80*/  @P3 SYNCS.ARRIVE.TRANS64.A1T0 RZ, [R6+URZ+0xc8], RZ ;  /* 0x0000c8ff06ff39a7 */ /* 0x0001e2000810003f */
[----:B------:R-:W-:Y:S02]  /*8d90*/  ISETP.GE.U32.AND P3, PT, R3, 0xb, PT ;  /* 0x0000000b0300780c */ /* 0x000fe40003f66070 */
[----:B------:R-:W-:Y:S02]  /*8da0*/  SHF.R.U32.HI R7, RZ, 0x3, R5 ;  /* 0x00000003ff077819 */ /* 0x000fe40000011605 */
[----:B------:R-:W-:Y:S02]  /*8db0*/  SEL R5, RZ, 0x1, !P1 ;  /* 0x00000001ff057807 */ /* 0x000fe40004800000 */
[----:B------:R-:W-:Y:S01]  /*8dc0*/  ISETP.GE.U32.AND P1, PT, R16, UR4, PT ;  /* 0x0000000410007c0c */ /* 0x000fe2000bf26070 */
[----:B------:R-:W-:Y:S01]  /*8dd0*/  IMAD R12, R7, -0xb, R12 ;  /* 0xfffffff5070c7824 */ /* 0x000fe200078e020c */
[----:B------:R-:W-:Y:S02]  /*8de0*/  LOP3.LUT R0, R0, R5, RZ, 0x3c, !PT ;  /* 0x0000000500007212 */ /* 0x000fe400078e3cff */
[----:B------:R-:W-:-:S02]  /*8df0*/  ISETP.GE.U32.AND.EX P1, PT, R17, UR5, PT, P1 ;  /* 0x0000000511007c0c */ /* 0x000fc4000bf26110 */
[----:B------:R-:W-:Y:S02]  /*8e00*/  PRMT R4, RZ, 0x7610, R4 ;  /* 0x00007610ff047816 */ /* 0x000fe40000000004 */
[----:B------:R-:W-:-:S09]  /*8e10*/  @P3 LOP3.LUT R0, R0, 0x1, R7, 0x78, !PT ;  /* 0x0000000100003812 */ /* 0x000fd200078e7807 */
[----:B0-----:R-:W-:Y:S05]  /*8e20*/  @P1 BRA `(.L_x_236) ;  /* 0x00000004004c1947 */ /* 0x001fea0003800000 */
[----:B------:R-:W-:Y:S01]  /*8e30*/  ULDC.64 UR4, c[0x0][0x628] ;  /* 0x00018a0000047ab9 */ /* 0x000fe20000000a00 */
[----:B------:R-:W0:Y:S01]  /*8e40*/  S2R R15, SR_CTAID.X ;  /* 0x00000000000f7919 */ /* 0x000e220000002500 */
[----:B------:R-:W-:Y:S01]  /*8e50*/  ISETP.NE.U32.AND P1, PT, RZ, UR4, PT ;  /* 0x00000004ff007c0c */ /* 0x000fe2000bf25070 */
[----:B------:R-:W-:Y:S01]  /*8e60*/  ULDC UR7, c[0x0][0x630] ;  /* 0x00018c0000077ab9 */ /* 0x000fe20000000800 */
[----:B------:R-:W-:Y:S01]  /*8e70*/  IMAD.MOV.U32 R4, RZ, RZ, R16 ;  /* 0x000000ffff047224 */ /* 0x000fe200078e0010 */
[----:B------:R-:W1:Y:S01]  /*8e80*/  S2R R14, SR_CTAID.Y ;  /* 0x00000000000e7919 */ /* 0x000e620000002600 */
[----:B------:R-:W-:Y:S01]  /*8e90*/  ISETP.NE.AND.EX P1, PT, RZ, UR5, PT, P1 ;  /* 0x00000005ff007c0c */ /* 0x000fe2000bf25310 */
[----:B------:R-:W-:-:S12]  /*8ea0*/  IMAD.MOV.U32 R5, RZ, RZ, R17 ;  /* 0x000000ffff057224 */ /* 0x000fd800078e0011 */
[----:B------:R-:W-:Y:S05]  /*8eb0*/  @!P1 BRA `(.L_x_237) ;  /* 0x0000000000289947 */ /* 0x000fea0003800000 */
[----:B------:R-:W-:Y:S02]  /*8ec0*/  ULDC UR6, c[0x0][0x634] ;  /* 0x00018d0000067ab9 */ /* 0x000fe40000000800 */
[----:B------:R-:W-:-:S05]  /*8ed0*/  IADD3 R9, P1, R16, UR6, RZ ;  /* 0x0000000610097c10 */ /* 0x000fca000ff3e0ff */
[----:B------:R-:W-:-:S04]  /*8ee0*/  IMAD.X R19, RZ, RZ, R17, P1 ;  /* 0x000000ffff137224 */ /* 0x000fc800008e0611 */
[----:B------:R-:W-:-:S04]  /*8ef0*/  IMAD.WIDE.U32 R6, R19, UR4, RZ ;  /* 0x0000000413067c25 */ /* 0x000fc8000f8e00ff */
[----:B------:R-:W-:-:S04]  /*8f00*/  IMAD.WIDE.U32 R6, P1, R9, UR5, R6 ;  /* 0x0000000509067c25 */ /* 0x000fc8000f820006 */
[----:B------:R-:W-:-:S04]  /*8f10*/  IMAD.WIDE.U32 R8, R9, UR4, RZ ;  /* 0x0000000409087c25 */ /* 0x000fc8000f8e00ff */
[----:B------:R-:W-:Y:S01]  /*8f20*/  IMAD.X R5, RZ, RZ, RZ, P1 ;  /* 0x000000ffff057224 */ /* 0x000fe200008e06ff */
[----:B------:R-:W-:Y:S01]  /*8f30*/  IADD3 RZ, P1, R9, R6, RZ ;  /* 0x0000000609ff7210 */ /* 0x000fe20007f3e0ff */
[----:B------:R-:W-:-:S04]  /*8f40*/  IMAD.MOV.U32 R4, RZ, RZ, R7 ;  /* 0x000000ffff047224 */ /* 0x000fc800078e0007 */
[----:B------:R-:W-:-:S08]  /*8f50*/  IMAD.WIDE.U32.X R4, R19, UR5, R4, P1 ;  /* 0x0000000513047c25 */ /* 0x000fd000088e0404 */
.L_x_237:
[--C-:B------:R-:W-:Y:S01]  /*8f60*/  SHF.R.U64 R8, R4, UR7, R5.reuse ;  /* 0x0000000704087c19 */ /* 0x100fe20008001205 */
[----:B------:R-:W-:Y:S01]  /*8f70*/  ULDC.64 UR4, c[0x0][0x620] ;  /* 0x0001880000047ab9 */ /* 0x000fe20000000a00 */
[----:B------:R-:W-:Y:S01]  /*8f80*/  SHF.R.U32.HI R4, RZ, UR7, R5 ;  /* 0x00000007ff047c19 */ /* 0x000fe20008011605 */
[----:B------:R-:W2:Y:S01]  /*8f90*/  LDC R24, c[0x0][0x144] ;  /* 0x00005100ff187b82 */ /* 0x000ea20000000800 */
[----:B------:R-:W-:Y:S01]  /*8fa0*/  IADD3 R7, P1, RZ, -R8, RZ ;  /* 0x80000008ff077210 */ /* 0x000fe20007f3e0ff */
[----:B------:R-:W-:Y:S01]  /*8fb0*/  ULDC.64 UR8, c[0x0][0x640] ;  /* 0x0001900000087ab9 */ /* 0x000fe20000000a00 */
[----:B0-----:R-:W-:Y:S01]  /*8fc0*/  I2FP.F32.U32 R9, R15 ;  /* 0x0000000f00097245 */ /* 0x001fe20000201000 */
[----:B------:R-:W-:Y:S02]  /*8fd0*/  ULDC UR6, c[0x0][0x608] ;  /* 0x0001820000067ab9 */ /* 0x000fe40000000800 */
[----:B------:R-:W-:Y:S01]  /*8fe0*/  IMAD.X R4, RZ, RZ, ~R4, P1 ;  /* 0x000000ffff047224 */ /* 0x000fe200008e0e04 */
[----:B------:R-:W-:Y:S01]  /*8ff0*/  ISETP.NE.U32.AND P1, PT, RZ, UR8, PT ;  /* 0x00000008ff007c0c */ /* 0x000fe2000bf25070 */
[----:B------:R-:W0:Y:S02]  /*9000*/  LDC R21, c[0x0][0x148] ;  /* 0x00005200ff157b82 */ /* 0x000e240000000800 */
[----:B------:R-:W-:Y:S01]  /*9010*/  IMAD R6, R4, UR4, RZ ;  /* 0x0000000404067c24 */ /* 0x000fe2000f8e02ff */
[----:B------:R-:W-:Y:S01]  /*9020*/  ISETP.NE.AND.EX P1, PT, RZ, UR9, PT, P1 ;  /* 0x00000009ff007c0c */ /* 0x000fe2000bf25310 */
[----:B------:R-:W-:Y:S01]  /*9030*/  IMAD.WIDE.U32 R4, R7, UR4, R16 ;  /* 0x0000000407047c25 */ /* 0x000fe2000f8e0010 */
[----:B------:R-:W-:-:S03]  /*9040*/  ULDC UR4, c[0x0][0x150] ;  /* 0x0000540000047ab9 */ /* 0x000fc60000000800 */
[----:B------:R-:W-:Y:S02]  /*9050*/  IMAD R7, R7, UR5, R6 ;  /* 0x0000000507077c24 */ /* 0x000fe4000f8e0206 */
[----:B------:R-:W-:Y:S01]  /*9060*/  FMUL R6, R9, UR4 ;  /* 0x0000000409067c20 */ /* 0x000fe20008400000 */
[----:B------:R-:W-:Y:S01]  /*9070*/  ULDC UR4, c[0x0][0x618] ;  /* 0x0001860000047ab9 */ /* 0x000fe20000000800 */
[----:B------:R-:W-:Y:S01]  /*9080*/  ULDC UR5, c[0x0][0x154] ;  /* 0x0000550000057ab9 */ /* 0x000fe20000000800 */
[----:B------:R-:W-:-:S03]  /*9090*/  IMAD.IADD R5, R5, 0x1, R7 ;  /* 0x0000000105057824 */ /* 0x000fc600078e0207 */
[----:B------:R-:W3:Y:S02]  /*90a0*/  F2I.U32.TRUNC.NTZ R6, R6 ;  /* 0x0000000600067305 */ /* 0x000ee4000020f000 */
[----:B------:R-:W-:Y:S02]  /*90b0*/  SHF.R.U64 R9, R4, UR4, R5 ;  /* 0x0000000404097c19 */ /* 0x000fe40008001205 */
[----:B-1----:R-:W-:-:S05]  /*90c0*/  I2FP.F32.U32 R4, R14 ;  /* 0x0000000e00047245 */ /* 0x002fca0000201000 */
[----:B------:R-:W-:Y:S01]  /*90d0*/  FMUL R22, R4, UR5 ;  /* 0x0000000504167c20 */ /* 0x000fe20008400000 */
[----:B------:R-:W-:Y:S01]  /*90e0*/  SHF.R.U32.HI R4, RZ, UR4, R5 ;  /* 0x00000004ff047c19 */ /* 0x000fe20008011605 */
[----:B------:R-:W-:-:S03]  /*90f0*/  ULDC UR4, c[0x0][0x658] ;  /* 0x0001960000047ab9 */ /* 0x000fc60000000800 */
[--C-:B------:R-:W-:Y:S01]  /*9100*/  SHF.R.U64 R20, R9, UR6, R4.reuse ;  /* 0x0000000609147c19 */ /* 0x100fe20008001204 */
[----:B------:R-:W1:Y:S01]  /*9110*/  F2I.U32.TRUNC.NTZ R22, R22 ;  /* 0x0000001600167305 */ /* 0x000e62000020f000 */
[----:B------:R-:W-:Y:S01]  /*9120*/  SHF.R.U32.HI R5, RZ, UR6, R4 ;  /* 0x00000006ff057c19 */ /* 0x000fe20008011604 */
[----:B---3--:R-:W-:-:S03]  /*9130*/  IMAD.MOV R6, RZ, RZ, -R6 ;  /* 0x000000ffff067224 */ /* 0x008fc600078e0a06 */
[----:B------:R-:W-:Y:S01]  /*9140*/  SHF.R.U64 R19, R20, UR4, R5 ;  /* 0x0000000414137c19 */ /* 0x000fe20008001205 */
[----:B--2---:R-:W-:Y:S01]  /*9150*/  IMAD R15, R24, R6, R15 ;  /* 0x00000006180f7224 */ /* 0x004fe200078e020f */
[----:B------:R-:W-:-:S03]  /*9160*/  SHF.R.U32.HI R23, RZ, UR4, R5 ;  /* 0x00000004ff177c19 */ /* 0x000fc60008011605 */
[----:B------:R-:W-:Y:S02]  /*9170*/  IMAD.MOV.U32 R4, RZ, RZ, R19 ;  /* 0x000000ffff047224 */ /* 0x000fe400078e0013 */
[----:B------:R-:W-:Y:S01]  /*9180*/  IMAD.MOV.U32 R5, RZ, RZ, R23 ;  /* 0x000000ffff057224 */ /* 0x000fe200078e0017 */
[----:B-1----:R-:W-:Y:S06]  /*9190*/  @!P1 BRA `(.L_x_238) ;  /* 0x0000000000289947 */ /* 0x002fec0003800000 */
[----:B------:R-:W-:Y:S02]  /*91a0*/  ULDC UR4, c[0x0][0x64c] ;  /* 0x0001930000047ab9 */ /* 0x000fe40000000800 */
[----:B------:R-:W-:-:S05]  /*91b0*/  IADD3 R5, P1, R19, UR4, RZ ;  /* 0x0000000413057c10 */ /* 0x000fca000ff3e0ff */
[----:B------:R-:W-:-:S04]  /*91c0*/  IMAD.X R23, RZ, RZ, R23, P1 ;  /* 0x000000ffff177224 */ /* 0x000fc800008e0617 */
[----:B------:R-:W-:-:S04]  /*91d0*/  IMAD.WIDE.U32 R6, R23, UR8, RZ ;  /* 0x0000000817067c25 */ /* 0x000fc8000f8e00ff */
[----:B------:R-:W-:-:S04]  /*91e0*/  IMAD.WIDE.U32 R6, P1, R5, UR9, R6 ;  /* 0x0000000905067c25 */ /* 0x000fc8000f820006 */
[----:B------:R-:W-:-:S04]  /*91f0*/  IMAD.WIDE.U32 R4, R5, UR8, RZ ;  /* 0x0000000805047c25 */ /* 0x000fc8000f8e00ff */
[----:B------:R-:W-:Y:S01]  /*9200*/  IMAD.MOV.U32 R4, RZ, RZ, R7 ;  /* 0x000000ffff047224 */ /* 0x000fe200078e0007 */
[----:B------:R-:W-:Y:S01]  /*9210*/  IADD3 RZ, P3, R5, R6, RZ ;  /* 0x0000000605ff7210 */ /* 0x000fe20007f7e0ff */
[----:B------:R-:W-:-:S04]  /*9220*/  IMAD.X R5, RZ, RZ, RZ, P1 ;  /* 0x000000ffff057224 */ /* 0x000fc800008e06ff */
[----:B------:R-:W-:-:S08]  /*9230*/  IMAD.WIDE.U32.X R4, R23, UR9, R4, P3 ;  /* 0x0000000917047c25 */ /* 0x000fd000098e0404 */
.L_x_238:
[----:B------:R-:W-:Y:S01]  /*9240*/  ISETP.NE.AND P1, PT, R2, 0x1, PT ;  /* 0x000000010200780c */ /* 0x000fe20003f25270 */
[----:B------:R-:W-:Y:S01]  /*9250*/  ULDC UR4, c[0x0][0x648] ;  /* 0x0001920000047ab9 */ /* 0x000fe20000000800 */
[----:B------:R-:W-:Y:S01]  /*9260*/  LOP3.LUT R20, R20, UR16, RZ, 0xc0, !PT ;  /* 0x0000001014147c12 */ /* 0x000fe2000f8ec0ff */
[----:B------:R-:W-:Y:S01]  /*9270*/  IMAD.MOV R22, RZ, RZ, -R22 ;  /* 0x000000ffff167224 */ /* 0x000fe200078e0a16 */
[----:B------:R-:W-:Y:S01]  /*9280*/  SHF.R.U64 R5, R4, UR4, R5 ;  /* 0x0000000404057c19 */ /* 0x000fe20008001205 */
[----:B------:R-:W-:Y:S01]  /*9290*/  ULDC UR4, c[0x0][0x638] ;  /* 0x00018e0000047ab9 */ /* 0x000fe20000000800 */
[----:B------:R-:W-:Y:S01]  /*92a0*/  LOP3.LUT R6, R9, UR15, RZ, 0xc0, !PT ;  /* 0x0000000f09067c12 */ /* 0x000fe2000f8ec0ff */
[----:B------:R-:W-:Y:S02]  /*92b0*/  ULDC UR5, c[0x0][0x610] ;  /* 0x0001840000057ab9 */ /* 0x000fe40000000800 */
[----:B------:R-:W-:Y:S02]  /*92c0*/  IMAD.MOV R4, RZ, RZ, -R5 ;  /* 0x000000ffff047224 */ /* 0x000fe400078e0a05 */
[----:B------:R-:W-:-:S02]  /*92d0*/  IMAD R20, R5, UR17, R20 ;  /* 0x0000001105147c24 */ /* 0x000fc4000f8e0214 */
[----:B0-----:R-:W-:Y:S02]  /*92e0*/  @P1 IMAD R15, R21, R22, R14 ;  /* 0x00000016150f1224 */ /* 0x001fe400078e020e */
[----:B------:R-:W-:Y:S01]  /*92f0*/  IMAD R19, R4, UR4, R19 ;  /* 0x0000000404137c24 */ /* 0x000fe2000f8e0213 */
[----:B------:R-:W-:Y:S01]  /*9300*/  ULDC UR4, c[0x0][0x600] ;  /* 0x0001800000047ab9 */ /* 0x000fe20000000800 */
[----:B------:R-:W-:Y:S02]  /*9310*/  IMAD R15, R20, UR5, R15 ;  /* 0x00000005140f7c24 */ /* 0x000fe4000f8e020f */
[----:B------:R-:W-:Y:S02]  /*9320*/  IMAD R6, R19, UR4, R6 ;  /* 0x0000000413067c24 */ /* 0x000fe4000f8e0206 */
[----:B------:R-:W-:-:S03]  /*9330*/  IMAD.MOV.U32 R4, RZ, RZ, 0x1 ;  /* 0x00000001ff047424 */ /* 0x000fc600078e00ff */
[----:B------:R-:W-:Y:S02]  /*9340*/  SEL R20, R6, R15, !P1 ;  /* 0x0000000f06147207 */ /* 0x000fe40004800000 */
[----:B------:R-:W-:-:S07]  /*9350*/  SEL R19, R15, R6, !P1 ;  /* 0x000000060f137207 */ /* 0x000fce0004800000 */
.L_x_236:
[----:B------:R-:W-:Y:S05]  /*9360*/  BSYNC B1 ;  /* 0x0000000000017941 */ /* 0x000fea0003800000 */
.L_x_235:
[----:B------:R-:W-:-:S13]  /*9370*/  LOP3.LUT P1, RZ, R4, 0xff, RZ, 0xc0, !PT ;  /* 0x000000ff04ff7812 */ /* 0x000fda000782c0ff */
[----:B------:R-:W-:Y:S05]  /*9380*/  @P1 BRA `(.L_x_239) ;  /* 0xfffffff4004c1947 */ /* 0x000fea000383ffff */
[----:B------:R-:W-:Y:S05]  /*9390*/  BSYNC B0 ;  /* 0x0000000000007941 */ /* 0x000fea0003800000 */
.L_x_227:
[----:B------:R-:W-:-:S03]  /*93a0*/  UMOV UR4, 0xffffffff ;  /* 0xffffffff00047882 */ /* 0x000fc60000000000 */
[----:B------:R-:W-:Y:S05]  /*93b0*/  BRA.DIV UR4, `(.L_x_240) ;  /* 0x0000000a04147947 */ /* 0x000fea000b800000 */
[----:B------:R-:W-:-:S13]  /*93c0*/  ELECT P6, URZ, PT ;  /* 0x00000000003f782f */ /* 0x000fda00038c0000 */
.L_x_261:
[----:B------:R-:W-:Y:S04]  /*93d0*/  BSSY B0, `(.L_x_241) ;  /* 0x000006a000007945 */ /* 0x000fe80003800000 */
[----:B------:R-:W-:Y:S05]  /*93e0*/  @!P6 BRA `(.L_x_242) ;  /* 0x0000000400a0e947 */ /* 0x000fea0003800000 */
[----:B------:R-:W-:-:S04]  /*93f0*/  LOP3.LUT R18, R18, 0x2, RZ, 0xfc, !PT ;  /* 0x0000000212127812 */ /* 0x000fc800078efcff */
[----:B------:R-:W-:-:S13]  /*9400*/  ISETP.NE.AND P0, PT, R18, 0x3, PT ;  /* 0x000000031200780c */ /* 0x000fda0003f05270 */
[----:B------:R-:W-:Y:S05]  /*9410*/  @!P0 BRA `(.L_x_243) ;  /* 0x0000000000048947 */ /* 0x000fea0003800000 */
[----:B------:R-:W-:Y:S01]  /*9420*/  BPT.TRAP 0x1 ;  /* 0x000000040000795c */ /* 0x000fe20000300000 */
.L_x_243:
[----:B------:R-:W0:Y:S01]  /*9430*/  S2R R3, SR_CgaCtaId ;  /* 0x0000000000037919 */ /* 0x000e220000008800 */
[----:B------:R-:W-:-:S04]  /*9440*/  MOV R2, 0x400 ;  /* 0x0000040000027802 */ /* 0x000fc80000000f00 */
[----:B0-----:R-:W-:Y:S02]  /*9450*/  LEA R3, R3, R2, 0x18 ;  /* 0x0000000203037211 */ /* 0x001fe400078ec0ff */
[----:B------:R-:W-:-:S03]  /*9460*/  SHF.L.U32 R2, R0, 0x1f, RZ ;  /* 0x0000001f00027819 */ /* 0x000fc600000006ff */
[----:B------:R-:W-:-:S04]  /*9470*/  VIADD R3, R3, 0x58 ;  /* 0x0000005803037836 */ /* 0x000fc80000000000 */
[C---:B------:R-:W-:Y:S02]  /*9480*/  IMAD R7, R12.reuse, 0x8, R3 ;  /* 0x000000080c077824 */ /* 0x040fe400078e0203 */
[----:B------:R-:W-:Y:S02]  /*9490*/  VIADD R12, R12, 0x1 ;  /* 0x000000010c0c7836 */ /* 0x000fe40000000000 */
[----:B------:R-:W0:Y:S03]  /*94a0*/  SYNCS.PHASECHK.TRANS64.TRYWAIT P0, [R7+URZ], R2 ;  /* 0x00000002070075a7 */ /* 0x000e26000800017f */
[----:B------:R-:W-:-:S04]  /*94b0*/  ISETP.NE.AND P1, PT, R12, 0xb, PT ;  /* 0x0000000b0c00780c */ /* 0x000fc80003f25270 */
[----:B------:R-:W-:Y:S02]  /*94c0*/  SEL R5, RZ, 0x1, P1 ;  /* 0x00000001ff057807 */ /* 0x000fe40000800000 */
[----:B------:R-:W-:Y:S02]  /*94d0*/  SEL R12, R12, RZ, P1 ;  /* 0x000000ff0c0c7207 */ /* 0x000fe40000800000 */
[----:B------:R-:W-:-:S03]  /*94e0*/  LOP3.LUT R5, R0, R5, RZ, 0x3c, !PT ;  /* 0x0000000500057212 */ /* 0x000fc600078e3cff */
[----:B------:R-:W-:Y:S01]  /*94f0*/  IMAD R9, R12, 0x8, R3 ;  /* 0x000000080c097824 */ /* 0x000fe200078e0203 */
[----:B------:R-:W-:Y:S01]  /*9500*/  SHF.L.U32 R4, R5, 0x1f, RZ ;  /* 0x0000001f05047819 */ /* 0x000fe200000006ff */
[----:B0-----:R-:W-:Y:S06]  /*9510*/  @!P0 BRA `(.L_x_244) ;  /* 0x0000000400dc8947 */ /* 0x001fec0003800000 */
.L_x_262:
[----:B------:R-:W1:Y:S01]  /*9520*/  SYNCS.PHASECHK.TRANS64.TRYWAIT P0, [R9+URZ], R4 ;  /* 0x00000004090075a7 */ /* 0x000e62000800017f */
[----:B------:R-:W-:-:S05]  /*9530*/  VIADD R0, R12, 0x1 ;  /* 0x000000010c007836 */ /* 0x000fca0000000000 */
[----:B------:R-:W-:-:S04]  /*9540*/  ISETP.NE.AND P1, PT, R0, 0xb, PT ;  /* 0x0000000b0000780c */ /* 0x000fc80003f25270 */
[----:B0-----:R-:W-:Y:S02]  /*9550*/  SEL R2, RZ, 0x1, P1 ;  /* 0x00000001ff027807 */ /* 0x001fe40000800000 */
[----:B------:R-:W-:Y:S02]  /*9560*/  SEL R0, R0, RZ, P1 ;  /* 0x000000ff00007207 */ /* 0x000fe40000800000 */
[----:B------:R-:W-:-:S03]  /*9570*/  LOP3.LUT R7, R5, R2, RZ, 0x3c, !PT ;  /* 0x0000000205077212 */ /* 0x000fc600078e3cff */
[----:B------:R-:W-:Y:S01]  /*9580*/  IMAD R6, R0, 0x8, R3 ;  /* 0x0000000800067824 */ /* 0x000fe200078e0203 */
[----:B------:R-:W-:Y:S01]  /*9590*/  SHF.L.U32 R5, R7, 0x1f, RZ ;  /* 0x0000001f07057819 */ /* 0x000fe200000006ff */
[----:B-1----:R-:W-:Y:S06]  /*95a0*/  @!P0 BRA `(.L_x_245) ;  /* 0x0000000400cc8947 */ /* 0x002fec0003800000 */
.L_x_263:
[----:B------:R-:W1:Y:S01]  /*95b0*/  SYNCS.PHASECHK.TRANS64.TRYWAIT P0, [R6+URZ], R5 ;  /* 0x00000005060075a7 */ /* 0x000e62000800017f */
[----:B------:R-:W-:-:S05]  /*95c0*/  VIADD R0, R0, 0x1 ;  /* 0x0000000100007836 */ /* 0x000fca0000000000 */
[----:B------:R-:W-:-:S04]  /*95d0*/  ISETP.NE.AND P1, PT, R0, 0xb, PT ;  /* 0x0000000b0000780c */ /* 0x000fc80003f25270 */
[----:B------:R-:W-:Y:S02]  /*95e0*/  SEL R2, RZ, 0x1, P1 ;  /* 0x00000001ff027807 */ /* 0x000fe40000800000 */
[----:B------:R-:W-:Y:S02]  /*95f0*/  SEL R0, R0, RZ, P1 ;  /* 0x000000ff00007207 */ /* 0x000fe40000800000 */
[----:B------:R-:W-:-:S03]  /*9600*/  LOP3.LUT R7, R7, R2, RZ, 0x3c, !PT ;  /* 0x0000000207077212 */ /* 0x000fc600078e3cff */
[----:B0-----:R-:W-:Y:S01]  /*9610*/  IMAD R9, R0, 0x8, R3 ;  /* 0x0000000800097824 */ /* 0x001fe200078e0203 */
[----:B------:R-:W-:Y:S01]  /*9620*/  SHF.L.U32 R4, R7, 0x1f, RZ ;  /* 0x0000001f07047819 */ /* 0x000fe200000006ff */
[----:B-1----:R-:W-:Y:S06]  /*9630*/  @!P0 BRA `(.L_x_246) ;  /* 0x0000000400bc8947 */ /* 0x002fec0003800000 */
.L_x_264:
        /* <DEDUP_REMOVED lines=9> */
.L_x_265:
        /* <DEDUP_REMOVED lines=9> */
.L_x_266:
        /* <DEDUP_REMOVED lines=9> */
.L_x_267:
        /* <DEDUP_REMOVED lines=9> */
.L_x_268:
        /* <DEDUP_REMOVED lines=9> */
.L_x_269:
        /* <DEDUP_REMOVED lines=9> */
.L_x_270:
[----:B------:R-:W1:Y:S01]  /*99a0*/  SYNCS.PHASECHK.TRANS64.TRYWAIT P0, [R9+URZ], R4 ;  /* 0x00000004090075a7 */ /* 0x000e62000800017f */
[----:B------:R-:W-:-:S05]  /*99b0*/  VIADD R0, R0, 0x1 ;  /* 0x0000000100007836 */ /* 0x000fca0000000000 */
[----:B------:R-:W-:-:S04]  /*99c0*/  ISETP.NE.AND P1, PT, R0, 0xb, PT ;  /* 0x0000000b0000780c */ /* 0x000fc80003f25270 */
[----:B------:R-:W-:Y:S02]  /*99d0*/  SEL R2, RZ, 0x1, P1 ;  /* 0x00000001ff027807 */ /* 0x000fe40000800000 */
[----:B------:R-:W-:Y:S02]  /*99e0*/  SEL R0, R0, RZ, P1 ;  /* 0x000000ff00007207 */ /* 0x000fe40000800000 */
[----:B------:R-:W-:Y:S01]  /*99f0*/  LOP3.LUT R2, R7, R2, RZ, 0x3c, !PT ;  /* 0x0000000207027212 */ /* 0x000fe200078e3cff */
[----:B-1----:R-:W-:Y:S06]  /*9a00*/  @!P0 BRA `(.L_x_253) ;  /* 0x0000000400548947 */ /* 0x002fec0003800000 */
.L_x_271:
[----:B------:R-:W-:Y:S01]  /*9a10*/  IMAD R3, R0, 0x8, R3 ;  /* 0x0000000800037824 */ /* 0x000fe200078e0203 */
[----:B------:R-:W-:-:S07]  /*9a20*/  SHF.L.U32 R0, R2, 0x1f, RZ ;  /* 0x0000001f02007819 */ /* 0x000fce00000006ff */
.L_x_254:
[----:B--2---:R2:W3:Y:S02]  /*9a30*/  SYNCS.PHASECHK.TRANS64.TRYWAIT P0, [R3+URZ], R0 ;  /* 0x00000000030075a7 */ /* 0x0044e4000800017f */
[----:B---3--:R-:W-:Y:S05]  /*9a40*/  @!P0 NANOSLEEP.SYNCS 0x989680 ;  /* 0x009896800000895d */ /* 0x008fea0003900000 */
[----:B------:R-:W3:Y:S02]  /*9a50*/  @!P0 SYNCS.PHASECHK.TRANS64 P0, [R3+URZ], R0 ;  /* 0x00000000030085a7 */ /* 0x000ee4000800007f */
[----:B---3--:R-:W-:Y:S05]  /*9a60*/  @!P0 BRA `(.L_x_254) ;  /* 0xfffffffc00f08947 */ /* 0x008fea000383ffff */
.L_x_242:
[----:B------:R-:W-:Y:S05]  /*9a70*/  BSYNC B0 ;  /* 0x0000000000007941 */ /* 0x000fea0003800000 */
.L_x_241:
[----:B------:R-:W-:Y:S05]  /*9a80*/  EXIT ;  /* 0x000000000000794d */ /* 0x000fea0003800000 */
.L_x_18:
[----:B-1----:R1:W2:Y:S02]  /*9a90*/  SYNCS.PHASECHK.TRANS64.TRYWAIT P1, [R3+URZ], R0 ;  /* 0x00000000030075a7 */ /* 0x0022a4000802017f */
[----:B--2---:R-:W-:Y:S05]  /*9aa0*/  @!P1 NANOSLEEP.SYNCS 0x989680 ;  /* 0x009896800000995d */ /* 0x004fea0003900000 */
[----:B------:R-:W2:Y:S02]  /*9ab0*/  @!P1 SYNCS.PHASECHK.TRANS64 P1, [R3+URZ], R0 ;  /* 0x00000000030095a7 */ /* 0x000ea4000802007f */
[----:B--2---:R-:W-:Y:S05]  /*9ac0*/  @!P1 BRA `(.L_x_18) ;  /* 0xfffffffc00f09947 */ /* 0x004fea000383ffff */
[----:B------:R-:W-:Y:S05]  /*9ad0*/  BRA `(.L_x_17) ;  /* 0xffffff7800b47947 */ /* 0x000fea000383ffff */
.L_x_23:
[----:B-1----:R-:W-:-:S04]  /*9ae0*/  IMAD.U32 R4, RZ, RZ, UR4 ;  /* 0x00000004ff047e24 */ /* 0x002fc8000f8e00ff */
[----:B------:R1:W2:Y:S03]  /*9af0*/  SYNCS.PHASECHK.TRANS64.TRYWAIT P1, [R4+URZ], R3 ;  /* 0x00000003040075a7 */ /* 0x0002a6000802017f */
[----:B--2---:R-:W-:Y:S05]  /*9b00*/  @!P1 NANOSLEEP.SYNCS 0x989680 ;  /* 0x009896800000995d */ /* 0x004fea0003900000 */
[----:B------:R-:W2:Y:S02]  /*9b10*/  @!P1 SYNCS.PHASECHK.TRANS64 P1, [R4+URZ], R3 ;  /* 0x00000003040095a7 */ /* 0x000ea4000802007f */
[----:B--2---:R-:W-:Y:S05]  /*9b20*/  @!P1 BRA `(.L_x_23) ;  /* 0xfffffffc00ec9947 */ /* 0x004fea000383ffff */
[----:B------:R-:W-:Y:S05]  /*9b30*/  BRA `(.L_x_22) ;  /* 0xffffff7c00407947 */ /* 0x000fea000383ffff */
.L_x_228:
[----:B------:R-:W-:Y:S01]  /*9b40*/  BSSY B1, `(.L_x_255) ;  /* 0x0000006000017945 */ /* 0x000fe20003800000 */
[----:B------:R-:W-:-:S07]  /*9b50*/  IMAD.MOV.U32 R15, RZ, RZ, -0x1 ;  /* 0xffffffffff0f7424 */ /* 0x000fce00078e00ff */
[----:B------:R-:W-:Y:S05]  /*9b60*/  WARPSYNC.COLLECTIVE R15, `(.L_x_256) ;  /* 0x000000000f0c7348 */ /* 0x000fea0003c00000 */
[----:B------:R-:W-:Y:S02]  /*9b70*/  ELECT P6, UR62, PT ;  /* 0x00000000003e782f */ /* 0x000fe400038c0000 */
[----:B------:R-:W-:Y:S01]  /*9b80*/  MOV R14, UR62 ;  /* 0x0000003e000e7c02 */ /* 0x000fe20008000f00 */
[----:B------:R-:W-:Y:S10]  /*9b90*/  ENDCOLLECTIVE ;  /* 0x000000000000791b */ /* 0x000ff40003800000 */
.L_x_256:
[----:B------:R-:W-:Y:S05]  /*9ba0*/  BSYNC B1 ;  /* 0x0000000000017941 */ /* 0x000fea0003800000 */
.L_x_255:
[----:B------:R-:W-:Y:S05]  /*9bb0*/  BRA `(.L_x_257) ;  /* 0xffffffec004c7947 */ /* 0x000fea000383ffff */
.L_x_231:
[----:B0-----:R0:W1:Y:S02]  /*9bc0*/  SYNCS.PHASECHK.TRANS64.TRYWAIT P1, [R14+URZ+0x58], R7 ;  /* 0x000058070e0075a7 */ /* 0x001064000802017f */
[----:B-1----:R-:W-:Y:S05]  /*9bd0*/  @!P1 NANOSLEEP.SYNCS 0x989680 ;  /* 0x009896800000995d */ /* 0x002fea0003900000 */
[----:B------:R-:W1:Y:S02]  /*9be0*/  @!P1 SYNCS.PHASECHK.TRANS64 P1, [R14+URZ+0x58], R7 ;  /* 0x000058070e0095a7 */ /* 0x000e64000802007f */
[----:B-1----:R-:W-:Y:S05]  /*9bf0*/  @!P1 BRA `(.L_x_231) ;  /* 0xfffffffc00f09947 */ /* 0x002fea000383ffff */
[----:B------:R-:W-:Y:S05]  /*9c00*/  BRA `(.L_x_258) ;  /* 0xffffffec00807947 */ /* 0x000fea000383ffff */
.L_x_240:
[----:B------:R-:W-:Y:S01]  /*9c10*/  BSSY B0, `(.L_x_259) ;  /* 0x0000006000007945 */ /* 0x000fe20003800000 */
[----:B------:R-:W-:-:S07]  /*9c20*/  IMAD.MOV.U32 R15, RZ, RZ, -0x1 ;  /* 0xffffffffff0f7424 */ /* 0x000fce00078e00ff */
[----:B------:R-:W-:Y:S05]  /*9c30*/  WARPSYNC.COLLECTIVE R15, `(.L_x_260) ;  /* 0x000000000f0c7348 */ /* 0x000fea0003c00000 */
[----:B------:R-:W-:Y:S02]  /*9c40*/  ELECT P6, UR62, PT ;  /* 0x00000000003e782f */ /* 0x000fe400038c0000 */
[----:B------:R-:W-:Y:S01]  /*9c50*/  MOV R14, UR62 ;  /* 0x0000003e000e7c02 */ /* 0x000fe20008000f00 */
[----:B------:R-:W-:Y:S10]  /*9c60*/  ENDCOLLECTIVE ;  /* 0x000000000000791b */ /* 0x000ff40003800000 */
.L_x_260:
[----:B------:R-:W-:Y:S05]  /*9c70*/  BSYNC B0 ;  /* 0x0000000000007941 */ /* 0x000fea0003800000 */
.L_x_259:
[----:B------:R-:W-:Y:S05]  /*9c80*/  BRA `(.L_x_261) ;  /* 0xfffffff400d07947 */ /* 0x000fea000383ffff */
.L_x_244:
[----:B0-----:R0:W1:Y:S02]  /*9c90*/  SYNCS.PHASECHK.TRANS64.TRYWAIT P0, [R7+URZ], R2 ;  /* 0x00000002070075a7 */ /* 0x001064000800017f */
[----:B-1----:R-:W-:Y:S05]  /*9ca0*/  @!P0 NANOSLEEP.SYNCS 0x989680 ;  /* 0x009896800000895d */ /* 0x002fea0003900000 */
[----:B------:R-:W1:Y:S02]  /*9cb0*/  @!P0 SYNCS.PHASECHK.TRANS64 P0, [R7+URZ], R2 ;  /* 0x00000002070085a7 */ /* 0x000e64000800007f */
[----:B-1----:R-:W-:Y:S05]  /*9cc0*/  @!P0 BRA `(.L_x_244) ;  /* 0xfffffffc00f08947 */ /* 0x002fea000383ffff */
[----:B------:R-:W-:Y:S05]  /*9cd0*/  BRA `(.L_x_262) ;  /* 0xfffffff800107947 */ /* 0x000fea000383ffff */
.L_x_245:
[----:B0-----:R0:W1:Y:S02]  /*9ce0*/  SYNCS.PHASECHK.TRANS64.TRYWAIT P0, [R9+URZ], R4 ;  /* 0x00000004090075a7 */ /* 0x001064000800017f */
[----:B-1----:R-:W-:Y:S05]  /*9cf0*/  @!P0 NANOSLEEP.SYNCS 0x989680 ;  /* 0x009896800000895d */ /* 0x002fea0003900000 */
[----:B------:R-:W1:Y:S02]  /*9d00*/  @!P0 SYNCS.PHASECHK.TRANS64 P0, [R9+URZ], R4 ;  /* 0x00000004090085a7 */ /* 0x000e64000800007f */
[----:B-1----:R-:W-:Y:S05]  /*9d10*/  @!P0 BRA `(.L_x_245) ;  /* 0xfffffffc00f08947 */ /* 0x002fea000383ffff */
[----:B------:R-:W-:Y:S05]  /*9d20*/  BRA `(.L_x_263) ;  /* 0xfffffff800207947 */ /* 0x000fea000383ffff */
.L_x_246:
[----:B0-----:R0:W1:Y:S02]  /*9d30*/  SYNCS.PHASECHK.TRANS64.TRYWAIT P0, [R6+URZ], R5 ;  /* 0x00000005060075a7 */ /* 0x001064000800017f */
[----:B-1----:R-:W-:Y:S05]  /*9d40*/  @!P0 NANOSLEEP.SYNCS 0x989680 ;  /* 0x009896800000895d */ /* 0x002fea0003900000 */
[----:B------:R-:W1:Y:S02]  /*9d50*/  @!P0 SYNCS.PHASECHK.TRANS64 P0, [R6+URZ], R5 ;  /* 0x00000005060085a7 */ /* 0x000e64000800007f */
[----:B-1----:R-:W-:Y:S05]  /*9d60*/  @!P0 BRA `(.L_x_246) ;  /* 0xfffffffc00f08947 */ /* 0x002fea000383ffff */
[----:B------:R-:W-:Y:S05]  /*9d70*/  BRA `(.L_x_264) ;  /* 0xfffffff800307947 */ /* 0x000fea000383ffff */
.L_x_247:
[----:B0-----:R0:W1:Y:S02]  /*9d80*/  SYNCS.PHASECHK.TRANS64.TRYWAIT P0, [R9+URZ], R4 ;  /* 0x00000004090075a7 */ /* 0x001064000800017f */
[----:B-1----:R-:W-:Y:S05]  /*9d90*/  @!P0 NANOSLEEP.SYNCS 0x989680 ;  /* 0x009896800000895d */ /* 0x002fea0003900000 */
[----:B------:R-:W1:Y:S02]  /*9da0*/  @!P0 SYNCS.PHASECHK.TRANS64 P0, [R9+URZ], R4 ;  /* 0x00000004090085a7 */ /* 0x000e64000800007f */
[----:B-1----:R-:W-:Y:S05]  /*9db0*/  @!P0 BRA `(.L_x_247) ;  /* 0xfffffffc00f08947 */ /* 0x002fea000383ffff */
[----:B------:R-:W-:Y:S05]  /*9dc0*/  BRA `(.L_x_265) ;  /* 0xfffffff800407947 */ /* 0x000fea000383ffff */
.L_x_248:
[----:B0-----:R0:W1:Y:S02]  /*9dd0*/  SYNCS.PHASECHK.TRANS64.TRYWAIT P0, [R6+URZ], R5 ;  /* 0x00000005060075a7 */ /* 0x001064000800017f */
[----:B-1----:R-:W-:Y:S05]  /*9de0*/  @!P0 NANOSLEEP.SYNCS 0x989680 ;  /* 0x009896800000895d */ /* 0x002fea0003900000 */
[----:B------:R-:W1:Y:S02]  /*9df0*/  @!P0 SYNCS.PHASECHK.TRANS64 P0, [R6+URZ], R5 ;  /* 0x00000005060085a7 */ /* 0x000e64000800007f */
[----:B-1----:R-:W-:Y:S05]  /*9e00*/  @!P0 BRA `(.L_x_248) ;  /* 0xfffffffc00f08947 */ /* 0x002fea000383ffff */
[----:B------:R-:W-:Y:S05]  /*9e10*/  BRA `(.L_x_266) ;  /* 0xfffffff800507947 */ /* 0x000fea000383ffff */
.L_x_249:
[----:B0-----:R0:W1:Y:S02]  /*9e20*/  SYNCS.PHASECHK.TRANS64.TRYWAIT P0, [R9+URZ], R4 ;  /* 0x00000004090075a7 */ /* 0x001064000800017f */
[----:B-1----:R-:W-:Y:S05]  /*9e30*/  @!P0 NANOSLEEP.SYNCS 0x989680 ;  /* 0x009896800000895d */ /* 0x002fea0003900000 */
[----:B------:R-:W1:Y:S02]  /*9e40*/  @!P0 SYNCS.PHASECHK.TRANS64 P0, [R9+URZ], R4 ;  /* 0x00000004090085a7 */ /* 0x000e64000800007f */
[----:B-1----:R-:W-:Y:S05]  /*9e50*/  @!P0 BRA `(.L_x_249) ;  /* 0xfffffffc00f08947 */ /* 0x002fea000383ffff */
[----:B------:R-:W-:Y:S05]  /*9e60*/  BRA `(.L_x_267) ;  /* 0xfffffff800607947 */ /* 0x000fea000383ffff */
.L_x_250:
[----:B0-----:R0:W1:Y:S02]  /*9e70*/  SYNCS.PHASECHK.TRANS64.TRYWAIT P0, [R6+URZ], R5 ;  /* 0x00000005060075a7 */ /* 0x001064000800017f */
[----:B-1----:R-:W-:Y:S05]  /*9e80*/  @!P0 NANOSLEEP.SYNCS 0x989680 ;  /* 0x009896800000895d */ /* 0x002fea0003900000 */
[----:B------:R-:W1:Y:S02]  /*9e90*/  @!P0 SYNCS.PHASECHK.TRANS64 P0, [R6+URZ], R5 ;  /* 0x00000005060085a7 */ /* 0x000e64000800007f */
[----:B-1----:R-:W-:Y:S05]  /*9ea0*/  @!P0 BRA `(.L_x_250) ;  /* 0xfffffffc00f08947 */ /* 0x002fea000383ffff */
[----:B------:R-:W-:Y:S05]  /*9eb0*/  BRA `(.L_x_268) ;  /* 0xfffffff800707947 */ /* 0x000fea000383ffff */
.L_x_251:
[----:B0-----:R0:W1:Y:S02]  /*9ec0*/  SYNCS.PHASECHK.TRANS64.TRYWAIT P0, [R9+URZ], R4 ;  /* 0x00000004090075a7 */ /* 0x001064000800017f */
[----:B-1----:R-:W-:Y:S05]  /*9ed0*/  @!P0 NANOSLEEP.SYNCS 0x989680 ;  /* 0x009896800000895d */ /* 0x002fea0003900000 */
[----:B------:R-:W1:Y:S02]  /*9ee0*/  @!P0 SYNCS.PHASECHK.TRANS64 P0, [R9+URZ], R4 ;  /* 0x00000004090085a7 */ /* 0x000e64000800007f */
[----:B-1----:R-:W-:Y:S05]  /*9ef0*/  @!P0 BRA `(.L_x_251) ;  /* 0xfffffffc00f08947 */ /* 0x002fea000383ffff */
[----:B------:R-:W-:Y:S05]  /*9f00*/  BRA `(.L_x_269) ;  /* 0xfffffff800807947 */ /* 0x000fea000383ffff */
.L_x_252:
[----:B0-----:R0:W1:Y:S02]  /*9f10*/  SYNCS.PHASECHK.TRANS64.TRYWAIT P0, [R6+URZ], R5 ;  /* 0x00000005060075a7 */ /* 0x001064000800017f */
[----:B-1----:R-:W-:Y:S05]  /*9f20*/  @!P0 NANOSLEEP.SYNCS 0x989680 ;  /* 0x009896800000895d */ /* 0x002fea0003900000 */
[----:B------:R-:W1:Y:S02]  /*9f30*/  @!P0 SYNCS.PHASECHK.TRANS64 P0, [R6+URZ], R5 ;  /* 0x00000005060085a7 */ /* 0x000e64000800007f */
[----:B-1----:R-:W-:Y:S05]  /*9f40*/  @!P0 BRA `(.L_x_252) ;  /* 0xfffffffc00f08947 */ /* 0x002fea000383ffff */
[----:B------:R-:W-:Y:S05]  /*9f50*/  BRA `(.L_x_270) ;  /* 0xfffffff800907947 */ /* 0x000fea000383ffff */
.L_x_253:
[----:B-1----:R1:W2:Y:S02]  /*9f60*/  SYNCS.PHASECHK.TRANS64.TRYWAIT P0, [R9+URZ], R4 ;  /* 0x00000004090075a7 */ /* 0x0022a4000800017f */
[----:B--2---:R-:W-:Y:S05]  /*9f70*/  @!P0 NANOSLEEP.SYNCS 0x989680 ;  /* 0x009896800000895d */ /* 0x004fea0003900000 */
[----:B------:R-:W2:Y:S02]  /*9f80*/  @!P0 SYNCS.PHASECHK.TRANS64 P0, [R9+URZ], R4 ;  /* 0x00000004090085a7 */ /* 0x000ea4000800007f */
[----:B--2---:R-:W-:Y:S05]  /*9f90*/  @!P0 BRA `(.L_x_253) ;  /* 0xfffffffc00f08947 */ /* 0x004fea000383ffff */
[----:B------:R-:W-:Y:S05]  /*9fa0*/  BRA `(.L_x_271) ;  /* 0xfffffff800987947 */ /* 0x000fea000383ffff */
.L_x_272:
[----:B------:R-:W-:-:S00]  /*9fb0*/  BRA `(.L_x_272) ;  /* 0xfffffffc00fc7947 */ /* 0x000fc0000383ffff */
[----:B------:R-:W-:-:S00]  /*9fc0*/  NOP ;  /* 0x0000000000007918 */ /* 0x000fc00000000000 */
        /* <DEDUP_REMOVED lines=11> */
.L_x_273:


//--------------------- .nv.global.init           --------------------------
	.section	.nv.global.init,"aw",@progbits
.nv.global.init:
	.type		$str$22,@object
	.size		$str$22,($str$23 - $str$22)
$str$22:
        /*0000*/ 	.byte	0x6b, 0x5f, 0x74, 0x69, 0x6c, 0x65, 0x5f, 0x63, 0x6f, 0x75, 0x6e, 0x74, 0x20, 0x3e, 0x3d, 0x20
        /*0010*/ 	.byte	0x31, 0x00
	.type		$str$23,@object
	.size		$str$23,(__unnamed_1 - $str$23)
$str$23:
        /*0012*/ 	.byte	0x2f, 0x74, 0x6d, 0x70, 0x2f, 0x63, 0x75, 0x74, 0x6c, 0x61, 0x73, 0x73, 0x5f, 0x73, 0x77, 0x65
        /*0022*/ 	.byte	0x65, 0x70, 0x5f, 0x73, 0x72, 0x63, 0x2f, 0x69, 0x6e, 0x63, 0x6c, 0x75, 0x64, 0x65, 0x2f, 0x63
        /*0032*/ 	.byte	0x75, 0x74, 0x6c, 0x61, 0x73, 0x73, 0x2f, 0x67, 0x65, 0x6d, 0x6d, 0x2f, 0x63, 0x6f, 0x6c, 0x6c
        /*0042*/ 	.byte	0x65, 0x63, 0x74, 0x69, 0x76, 0x65, 0x2f, 0x73, 0x6d, 0x39, 0x30, 0x5f, 0x6d, 0x6d, 0x61, 0x5f
        /*0052*/ 	.byte	0x74, 0x6d, 0x61, 0x5f, 0x67, 0x6d, 0x6d, 0x61, 0x5f, 0x73, 0x73, 0x5f, 0x77, 0x61, 0x72, 0x70
        /*0062*/ 	.byte	0x73, 0x70, 0x65, 0x63, 0x69, 0x61, 0x6c, 0x69, 0x7a, 0x65, 0x64, 0x2e, 0x68, 0x70, 0x70, 0x00
	.type		__unnamed_1,@object
	.size		__unnamed_1,(.L_0 - __unnamed_1)
__unnamed_1:
        /*0072*/ 	.byte	0x76, 0x6f, 0x69, 0x64, 0x20, 0x63, 0x75, 0x74, 0x6c, 0x61, 0x73, 0x73, 0x3a, 0x3a, 0x67, 0x65
        /* <DEDUP_REMOVED lines=179> */
        /*0bb2*/ 	.byte	0x3a, 0x3a, 0x69, 0x64, 0x65, 0x6e, 0x74, 0x69, 0x74, 0x79, 0x5d, 0x00
.L_0:


//--------------------- .nv.shared._ZN7cutlass13device_kernelINS_4gemm6kernel13GemmUniversalIN4cute5tupleIJiiiiEEENS1_10collective13CollectiveMmaINS1_34MainloopSm90TmaGmmaWarpSpecializedILi11ENS5_IJNS4_1CILi1EEESB_SB_EEENS1_35KernelTmaWarpSpecializedCooperativeEEENS5_IJNSA_ILi128EEENSA_ILi192EEENSA_ILi32EEEEEENS_6half_tENS5_IJlSB_lEEESJ_SK_NS4_8TiledMMAINS4_8MMA_AtomIJNS4_4SM904GMMA26MMA_64x192x16_F32F16F16_SSILNSO_5MajorE0ELSQ_0ELNSO_7ScaleInE1ELSR_1EEEEEENS4_6LayoutINS5_IJNSA_ILi2EEESB_SB_EEENS5_IJSB_NSA_ILi0EEESX_EEEEENS5_IJNS4_10UnderscoreES10_S10_EEEEENS4_13SM90_TMA_LOADENS4_14ComposedLayoutINS4_7SwizzleILi2ELi4ELi3EEENS4_18smem_ptr_flag_bitsILi16EEENSU_INS5_IJNSA_ILi8EEESH_EEENS5_IJSH_SB_EEEEEEEvNS4_8identityES13_S1D_vS1E_EENS_8epilogue10collective6detail29Sm90TmaWarpSpecializedAdapterINS1H_15DefaultEpilogueISJ_SK_SK_NS1G_6thread17LinearCombinationISJ_Li1EffLNS1L_9ScaleType4KindE0ELNS_15FloatRoundStyleE2ESJ_EENS1_15EpilogueDefaultEEEEEvvEEEEvNT_6ParamsE --------------------------
	.section	.nv.shared._ZN7cutlass13device_kernelINS_4gemm6kernel13GemmUniversalIN4cute5tupleIJiiiiEEENS1_10collective13CollectiveMmaINS1_34MainloopSm90TmaGmmaWarpSpecializedILi11ENS5_IJNS4_1CILi1EEESB_SB_EEENS1_35KernelTmaWarpSpecializedCooperativeEEENS5_IJNSA_ILi128EEENSA_ILi192EEENSA_ILi32EEEEEENS_6half_tENS5_IJlSB_lEEESJ_SK_NS4_8TiledMMAINS4_8MMA_AtomIJNS4_4SM904GMMA26MMA_64x192x16_F32F16F16_SSILNSO_5MajorE0ELSQ_0ELNSO_7ScaleInE1ELSR_1EEEEEENS4_6LayoutINS5_IJNSA_ILi2EEESB_SB_EEENS5_IJSB_NSA_ILi0EEESX_EEEEENS5_IJNS4_10UnderscoreES10_S10_EEEEENS4_13SM90_TMA_LOADENS4_14ComposedLayoutINS4_7SwizzleILi2ELi4ELi3EEENS4_18smem_ptr_flag_bitsILi16EEENSU_INS5_IJNSA_ILi8EEESH_EEENS5_IJSH_SB_EEEEEEEvNS4_8identityES13_S1D_vS1E_EENS_8epilogue10collective6detail29Sm90TmaWarpSpecializedAdapterINS1H_15DefaultEpilogueISJ_SK_SK_NS1G_6thread17LinearCombinationISJ_Li1EffLNS1L_9ScaleType4KindE0ELNS_15FloatRoundStyleE2ESJ_EENS1_15EpilogueDefaultEEEEEvvEEEEvNT_6ParamsE,"aw",@nobits
	.sectionflags	@""
	.align	16
	.zero		1024


//--------------------- .nv.shared.reserved.0     --------------------------
	.section	.nv.shared.reserved.0,"aw",@nobits
	.weak		__nv_reservedSMEM_offset_0_alias
	.size		__nv_reservedSMEM_offset_0_alias, 0, 0
	.other		__nv_reservedSMEM_offset_0_alias,@"STO_CUDA_RESERVED_SHARED STV_DEFAULT"
__nv_reservedSMEM_offset_0_alias:
	.zero		0


//--------------------- .nv.global                --------------------------
	.section	.nv.global,"aw",@nobits
.nv.global:
	.type		_ZN39_INTERNAL_1bc7166a_4_k_cu_0bf044dc_56994cute1_E,@object
	.size		_ZN39_INTERNAL_1bc7166a_4_k_cu_0bf044dc_56994cute1_E,(_ZN39_INTERNAL_1bc7166a_4_k_cu_0bf044dc_56994cuda3std3__45__cpo6cbeginE - _ZN39_INTERNAL_1bc7166a_4_k_cu_0bf044dc_56994cute1_E)
_ZN39_INTERNAL_1bc7166a_4_k_cu_0bf044dc_56994cute1_E:
	.zero		1
	.type		_ZN39_INTERNAL_1bc7166a_4_k_cu_0bf044dc_56994cuda3std3__45__cpo6cbeginE,@object
	.size		_ZN39_INTERNAL_1bc7166a_4_k_cu_0bf044dc_56994cuda3std3__45__cpo6cbeginE,(_ZN39_INTERNAL_1bc7166a_4_k_cu_0bf044dc_56994cuda3std3__48in_placeE - _ZN39_INTERNAL_1bc7166a_4_k_cu_0bf044dc_56994cuda3std3__45__cpo6cbeginE)
_ZN39_INTERNAL_1bc7166a_4_k_cu_0bf044dc_56994cuda3std3__45__cpo6cbeginE:
	.zero		1
	.type		_ZN39_INTERNAL_1bc7166a_4_k_cu_0bf044dc_56994cuda3std3__48in_placeE,@object
	.size		_ZN39_INTERNAL_1bc7166a_4_k_cu_0bf044dc_56994cuda3std3__48in_placeE,(_ZN39_INTERNAL_1bc7166a_4_k_cu_0bf044dc_56994cuda3std6ranges3__45__cpo9iter_moveE - _ZN39_INTERNAL_1bc7166a_4_k_cu_0bf044dc_56994cuda3std3__48in_placeE)
_ZN39_INTERNAL_1bc7166a_4_k_cu_0bf044dc_56994cuda3std3__48in_placeE:
	.zero		1
	.type		_ZN39_INTERNAL_1bc7166a_4_k_cu_0bf044dc_56994cuda3std6ranges3__45__cpo9iter_moveE,@object
	.size		_ZN39_INTERNAL_1bc7166a_4_k_cu_0bf044dc_56994cuda3std6ranges3__45__cpo9iter_moveE,(_ZN39_INTERNAL_1bc7166a_4_k_cu_0bf044dc_56994cuda3std3__45__cpo5beginE - _ZN39_INTERNAL_1bc7166a_4_k_cu_0bf044dc_56994cuda3std6ranges3__45__cpo9iter_moveE)
_ZN39_INTERNAL_1bc7166a_4_k_cu_0bf044dc_56994cuda3std6ranges3__45__cpo9iter_moveE:
	.zero		1
	.type		_ZN39_INTERNAL_1bc7166a_4_k_cu_0bf044dc_56994cuda3std3__45__cpo5beginE,@object
	.size		_ZN39_INTERNAL_1bc7166a_4_k_cu_0bf044dc_56994cuda3std3__45__cpo5beginE,(_ZN39_INTERNAL_1bc7166a_4_k_cu_0bf044dc_56994cuda3std3__441_GLOBAL__N__1bc7166a_4_k_cu_0bf044dc_56996ignoreE - _ZN39_INTERNAL_1bc7166a_4_k_cu_0bf044dc_56994cuda3std3__45__cpo5beginE)
_ZN39_INTERNAL_1bc7166a_4_k_cu_0bf044dc_56994cuda3std3__45__cpo5beginE:
	.zero		1
	.type		_ZN39_INTERNAL_1bc7166a_4_k_cu_0bf044dc_56994cuda3std3__441_GLOBAL__N__1bc7166a_4_k_cu_0bf044dc_56996ignoreE,@object
	.size		_ZN39_INTERNAL_1bc7166a_4_k_cu_0bf044dc_56994cuda3std3__441_GLOBAL__N__1bc7166a_4_k_cu_0bf044dc_56996ignoreE,(_ZN39_INTERNAL_1bc7166a_4_k_cu_0bf044dc_56994cute7productE - _ZN39_INTERNAL_1bc7166a_4_k_cu_0bf044dc_56994cuda3std3__441_GLOBAL__N__1bc7166a_4_k_cu_0bf044dc_56996ignoreE)
_ZN39_INTERNAL_1bc7166a_4_k_cu_0bf044dc_56994cuda3std3__441_GLOBAL__N__1bc7166a_4_k_cu_0bf044dc_56996ignoreE:
	.zero		1
	.type		_ZN39_INTERNAL_1bc7166a_4_k_cu_0bf044dc_56994cute7productE,@object
	.size		_ZN39_INTERNAL_1bc7166a_4_k_cu_0bf044dc_56994cute7productE,(_ZN39_INTERNAL_1bc7166a_4_k_cu_0bf044dc_56994cuda3std3__45__cpo3endE - _ZN39_INTERNAL_1bc7166a_4_k_cu_0bf044dc_56994cute7productE)
_ZN39_INTERNAL_1bc7166a_4_k_cu_0bf044dc_56994cute7productE:
	.zero		1
	.type		_ZN39_INTERNAL_1bc7166a_4_k_cu_0bf044dc_56994cuda3std3__45__cpo3endE,@object
	.size		_ZN39_INTERNAL_1bc7166a_4_k_cu_0bf044dc_56994cuda3std3__45__cpo3endE,(_ZN39_INTERNAL_1bc7166a_4_k_cu_0bf044dc_56994cuda3std3__419piecewise_constructE - _ZN39_INTERNAL_1bc7166a_4_k_cu_0bf044dc_56994cuda3std3__45__cpo3endE)
_ZN39_INTERNAL_1bc7166a_4_k_cu_0bf044dc_56994cuda3std3__45__cpo3endE:
	.zero		1
	.type		_ZN39_INTERNAL_1bc7166a_4_k_cu_0bf044dc_56994cuda3std3__419piecewise_constructE,@object
	.size		_ZN39_INTERNAL_1bc7166a_4_k_cu_0bf044dc_56994cuda3std3__419piecewise_constructE,(_ZN39_INTERNAL_1bc7166a_4_k_cu_0bf044dc_56994cuda3std3__45__cpo4cendE - _ZN39_INTERNAL_1bc7166a_4_k_cu_0bf044dc_56994cuda3std3__419piecewise_constructE)
_ZN39_INTERNAL_1bc7166a_4_k_cu_0bf044dc_56994cuda3std3__419piecewise_constructE:
	.zero		1
	.type		_ZN39_INTERNAL_1bc7166a_4_k_cu_0bf044dc_56994cuda3std3__45__cpo4cendE,@object
	.size		_ZN39_INTERNAL_1bc7166a_4_k_cu_0bf044dc_56994cuda3std3__45__cpo4cendE,(_ZN39_INTERNAL_1bc7166a_4_k_cu_0bf044dc_56994cuda3std6ranges3__45__cpo4swapE - _ZN39_INTERNAL_1bc7166a_4_k_cu_0bf044dc_56994cuda3std3__45__cpo4cendE)
_ZN39_INTERNAL_1bc7166a_4_k_cu_0bf044dc_56994cuda3std3__45__cpo4cendE:
	.zero		1
	.type		_ZN39_INTERNAL_1bc7166a_4_k_cu_0bf044dc_56994cuda3std6ranges3__45__cpo4swapE,@object
	.size		_ZN39_INTERNAL_1bc7166a_4_k_cu_0bf044dc_56994cuda3std6ranges3__45__cpo4swapE,(.L_8 - _ZN39_INTERNAL_1bc7166a_4_k_cu_0bf044dc_56994cuda3std6ranges3__45__cpo4swapE)
_ZN39_INTERNAL_1bc7166a_4_k_cu_0bf044dc_56994cuda3std6ranges3__45__cpo4swapE:
	.zero		1
.L_8:


//--------------------- .nv.constant0._ZN7cutlass13device_kernelINS_4gemm6kernel13GemmUniversalIN4cute5tupleIJiiiiEEENS1_10collective13CollectiveMmaINS1_34MainloopSm90TmaGmmaWarpSpecializedILi11ENS5_IJNS4_1CILi1EEESB_SB_EEENS1_35KernelTmaWarpSpecializedCooperativeEEENS5_IJNSA_ILi128EEENSA_ILi192EEENSA_ILi32EEEEEENS_6half_tENS5_IJlSB_lEEESJ_SK_NS4_8TiledMMAINS4_8MMA_AtomIJNS4_4SM904GMMA26MMA_64x192x16_F32F16F16_SSILNSO_5MajorE0ELSQ_0ELNSO_7ScaleInE1ELSR_1EEEEEENS4_6LayoutINS5_IJNSA_ILi2EEESB_SB_EEENS5_IJSB_NSA_ILi0EEESX_EEEEENS5_IJNS4_10UnderscoreES10_S10_EEEEENS4_13SM90_TMA_LOADENS4_14ComposedLayoutINS4_7SwizzleILi2ELi4ELi3EEENS4_18smem_ptr_flag_bitsILi16EEENSU_INS5_IJNSA_ILi8EEESH_EEENS5_IJSH_SB_EEEEEEEvNS4_8identityES13_S1D_vS1E_EENS_8epilogue10collective6detail29Sm90TmaWarpSpecializedAdapterINS1H_15DefaultEpilogueISJ_SK_SK_NS1G_6thread17LinearCombinationISJ_Li1EffLNS1L_9ScaleType4KindE0ELNS_15FloatRoundStyleE2ESJ_EENS1_15EpilogueDefaultEEEEEvvEEEEvNT_6ParamsE --------------------------
	.section	.nv.constant0._ZN7cutlass13device_kernelINS_4gemm6kernel13GemmUniversalIN4cute5tupleIJiiiiEEENS1_10collective13CollectiveMmaINS1_34MainloopSm90TmaGmmaWarpSpecializedILi11ENS5_IJNS4_1CILi1EEESB_SB_EEENS1_35KernelTmaWarpSpecializedCooperativeEEENS5_IJNSA_ILi128EEENSA_ILi192EEENSA_ILi32EEEEEENS_6half_tENS5_IJlSB_lEEESJ_SK_NS4_8TiledMMAINS4_8MMA_AtomIJNS4_4SM904GMMA26MMA_64x192x16_F32F16F16_SSILNSO_5MajorE0ELSQ_0ELNSO_7ScaleInE1ELSR_1EEEEEENS4_6LayoutINS5_IJNSA_ILi2EEESB_SB_EEENS5_IJSB_NSA_ILi0EEESX_EEEEENS5_IJNS4_10UnderscoreES10_S10_EEEEENS4_13SM90_TMA_LOADENS4_14ComposedLayoutINS4_7SwizzleILi2ELi4ELi3EEENS4_18smem_ptr_flag_bitsILi16EEENSU_INS5_IJNSA_ILi8EEESH_EEENS5_IJSH_SB_EEEEEEEvNS4_8identityES13_S1D_vS1E_EENS_8epilogue10collective6detail29Sm90TmaWarpSpecializedAdapterINS1H_15DefaultEpilogueISJ_SK_SK_NS1G_6thread17LinearCombinationISJ_Li1EffLNS1L_9ScaleType4KindE0ELNS_15FloatRoundStyleE2ESJ_EENS1_15EpilogueDefaultEEEEEvvEEEEvNT_6ParamsE,"a",@progbits
	.sectionflags	@""
	.align	4
.nv.constant0._ZN7cutlass13device_kernelINS_4gemm6kernel13GemmUniversalIN4cute5tupleIJiiiiEEENS1_10collective13CollectiveMmaINS1_34MainloopSm90TmaGmmaWarpSpecializedILi11ENS5_IJNS4_1CILi1EEESB_SB_EEENS1_35KernelTmaWarpSpecializedCooperativeEEENS5_IJNSA_ILi128EEENSA_ILi192EEENSA_ILi32EEEEEENS_6half_tENS5_IJlSB_lEEESJ_SK_NS4_8TiledMMAINS4_8MMA_AtomIJNS4_4SM904GMMA26MMA_64x192x16_F32F16F16_SSILNSO_5MajorE0ELSQ_0ELNSO_7ScaleInE1ELSR_1EEEEEENS4_6LayoutINS5_IJNSA_ILi2EEESB_SB_EEENS5_IJSB_NSA_ILi0EEESX_EEEEENS5_IJNS4_10UnderscoreES10_S10_EEEEENS4_13SM90_TMA_LOADENS4_14ComposedLayoutINS4_7SwizzleILi2ELi4ELi3EEENS4_18smem_ptr_flag_bitsILi16EEENSU_INS5_IJNSA_ILi8EEESH_EEENS5_IJSH_SB_EEEEEEEvNS4_8identityES13_S1D_vS1E_EENS_8epilogue10collective6detail29Sm90TmaWarpSpecializedAdapterINS1H_15DefaultEpilogueISJ_SK_SK_NS1G_6thread17LinearCombinationISJ_Li1EffLNS1L_9ScaleType4KindE0ELNS_15FloatRoundStyleE2ESJ_EENS1_15EpilogueDefaultEEEEEvvEEEEvNT_6ParamsE:
	.zero		1664


//--------------------- SYMBOLS --------------------------

	.type		.nv.reservedSmem.offset0,@object
	.size		.nv.reservedSmem.offset0,0x4
	.type		__assertfail,@function
